	.target	sm_90a

	.elftype	@"ET_EXEC"


//--------------------- .note.nv.tkinfo           --------------------------
	.section	.note.nv.tkinfo,"",@"SHT_NOTE"
	.sectionflags	@"SHF_NOTE_NV_TKINFO"
	.tkinfo
        /*0018*/ 	.word	0x00000002
        /*0030*/ 	.string	""
        /*0030*/ 	.string	"ptxas"
        /*0030*/ 	.string	"Cuda compilation tools, release 13.0, V13.0.88"
        /*0030*/ 	.string	"Build cuda_13.0.r13.0/compiler.36424714_0"
        /*0030*/ 	.string	"-arch sm_90a -m 64 "



//--------------------- .note.nv.cuinfo           --------------------------
	.section	.note.nv.cuinfo,"",@"SHT_NOTE"
	.sectionflags	@"SHF_NOTE_NV_CUINFO"
        /*0018*/ 	.short	0x0002
        /*001a*/ 	.short	0x005a
        /*001c*/ 	.short	0x0082
	.zero		2


//--------------------- .nv.info                  --------------------------
	.section	.nv.info,"",@"SHT_CUDA_INFO"
	.align	4


	//----- nvinfo : EIATTR_REGCOUNT
	.align		4
        /*0000*/ 	.byte	0x04, 0x2f
        /*0002*/ 	.short	(.L_12 - .L_11)
	.align		4
.L_11:
        /*0004*/ 	.word	index@(_ZN7cutlass13device_kernelINS_4gemm6kernel13GemmUniversalIN4cute5tupleIJiiiiEEENS1_10collective13CollectiveMmaINS1_40MainloopSm90TmaGmmaWarpSpecializedSparseILi9ENS5_IJNS4_1CILi2EEENSA_ILi1EEESC_EEENS1_32KernelTmaWarpSpecializedPingpongEEENS5_IJNSA_ILi64EEESG_NSA_ILi128EEEEEENS_6half_tENS5_IJNS4_6LayoutINS5_IJiNS5_IJSB_iEEEiEEENS5_IJlNS5_IJSC_SB_EEElEEEEENSK_INS5_IJNS5_IJNS5_IJNSA_ILi8EEESB_NSA_ILi4EEEEEEiEEENS5_IJNS5_IJNSA_ILi16EEESB_SR_EEEiEEEiEEENS5_IJNS5_IJNS5_IJSH_SU_NSA_ILi2048EEEEEENSA_ILi8192EEEEEENS5_IJNS5_IJSC_NSA_ILi1024EEENSA_ILi32EEEEEElEEElEEEEEEEESJ_NS5_IJlSC_lEEENS4_8TiledMMAINS4_8MMA_AtomIJNS4_4SM904GMMA6SPARSE26GMMA_64x64x32_F32F16F16_SSILNS1D_5MajorE0ELS1G_0ELNS1D_7ScaleInE1ELS1H_1ELNS1D_9SparseSelE0EEEEEENSK_INS5_IJSC_SC_SC_EEENS5_IJNSA_ILi0EEES1M_S1M_EEEEENS5_IJNS4_10UnderscoreES1P_S1P_EEEEENS4_13SM90_TMA_LOADENS4_14ComposedLayoutINS4_7SwizzleILi3ELi4ELi3EEENS4_25smem_sparse_ptr_flag_bitsILi2ELi16EEENSK_INS5_IJNS5_IJSC_SQ_EEENS5_IJSB_SG_EEEEEENS5_IJNS5_IJS1M_SH_EEESN_EEEEEEEvNS4_8identityENS4_23SM90_TMA_LOAD_MULTICASTENS1T_IS1V_NS4_18smem_ptr_flag_bitsILi16EEENSK_INS5_IJSQ_SG_EEENS5_IJSG_SC_EEEEEEEvS25_EENS_8epilogue10collective6detail29Sm90TmaWarpSpecializedAdapterINS2F_15DefaultEpilogueIfNS5_IJSC_llEEES2J_NS2E_6thread17LinearCombinationIfLi1EffLNS2K_9ScaleType4KindE0ELNS_15FloatRoundStyleE2EfEENS1_15EpilogueDefaultEEEEEvvEEEEvNT_6ParamsE)
        /*0008*/ 	.word	0x000000a8


	//----- nvinfo : EIATTR_FRAME_SIZE
	.align		4
.L_12:
        /*000c*/ 	.byte	0x04, 0x11
        /*000e*/ 	.short	(.L_14 - .L_13)
	.align		4
.L_13:
        /*0010*/ 	.word	index@(_ZN7cutlass13device_kernelINS_4gemm6kernel13GemmUniversalIN4cute5tupleIJiiiiEEENS1_10collective13CollectiveMmaINS1_40MainloopSm90TmaGmmaWarpSpecializedSparseILi9ENS5_IJNS4_1CILi2EEENSA_ILi1EEESC_EEENS1_32KernelTmaWarpSpecializedPingpongEEENS5_IJNSA_ILi64EEESG_NSA_ILi128EEEEEENS_6half_tENS5_IJNS4_6LayoutINS5_IJiNS5_IJSB_iEEEiEEENS5_IJlNS5_IJSC_SB_EEElEEEEENSK_INS5_IJNS5_IJNS5_IJNSA_ILi8EEESB_NSA_ILi4EEEEEEiEEENS5_IJNS5_IJNSA_ILi16EEESB_SR_EEEiEEEiEEENS5_IJNS5_IJNS5_IJSH_SU_NSA_ILi2048EEEEEENSA_ILi8192EEEEEENS5_IJNS5_IJSC_NSA_ILi1024EEENSA_ILi32EEEEEElEEElEEEEEEEESJ_NS5_IJlSC_lEEENS4_8TiledMMAINS4_8MMA_AtomIJNS4_4SM904GMMA6SPARSE26GMMA_64x64x32_F32F16F16_SSILNS1D_5MajorE0ELS1G_0ELNS1D_7ScaleInE1ELS1H_1ELNS1D_9SparseSelE0EEEEEENSK_INS5_IJSC_SC_SC_EEENS5_IJNSA_ILi0EEES1M_S1M_EEEEENS5_IJNS4_10UnderscoreES1P_S1P_EEEEENS4_13SM90_TMA_LOADENS4_14ComposedLayoutINS4_7SwizzleILi3ELi4ELi3EEENS4_25smem_sparse_ptr_flag_bitsILi2ELi16EEENSK_INS5_IJNS5_IJSC_SQ_EEENS5_IJSB_SG_EEEEEENS5_IJNS5_IJS1M_SH_EEESN_EEEEEEEvNS4_8identityENS4_23SM90_TMA_LOAD_MULTICASTENS1T_IS1V_NS4_18smem_ptr_flag_bitsILi16EEENSK_INS5_IJSQ_SG_EEENS5_IJSG_SC_EEEEEEEvS25_EENS_8epilogue10collective6detail29Sm90TmaWarpSpecializedAdapterINS2F_15DefaultEpilogueIfNS5_IJSC_llEEES2J_NS2E_6thread17LinearCombinationIfLi1EffLNS2K_9ScaleType4KindE0ELNS_15FloatRoundStyleE2EfEENS1_15EpilogueDefaultEEEEEvvEEEEvNT_6ParamsE)
        /*0014*/ 	.word	0x00000000


	//----- nvinfo : EIATTR_MIN_STACK_SIZE
	.align		4
.L_14:
        /*0018*/ 	.byte	0x04, 0x12
        /*001a*/ 	.short	(.L_16 - .L_15)
	.align		4
.L_15:
        /*001c*/ 	.word	index@(_ZN7cutlass13device_kernelINS_4gemm6kernel13GemmUniversalIN4cute5tupleIJiiiiEEENS1_10collective13CollectiveMmaINS1_40MainloopSm90TmaGmmaWarpSpecializedSparseILi9ENS5_IJNS4_1CILi2EEENSA_ILi1EEESC_EEENS1_32KernelTmaWarpSpecializedPingpongEEENS5_IJNSA_ILi64EEESG_NSA_ILi128EEEEEENS_6half_tENS5_IJNS4_6LayoutINS5_IJiNS5_IJSB_iEEEiEEENS5_IJlNS5_IJSC_SB_EEElEEEEENSK_INS5_IJNS5_IJNS5_IJNSA_ILi8EEESB_NSA_ILi4EEEEEEiEEENS5_IJNS5_IJNSA_ILi16EEESB_SR_EEEiEEEiEEENS5_IJNS5_IJNS5_IJSH_SU_NSA_ILi2048EEEEEENSA_ILi8192EEEEEENS5_IJNS5_IJSC_NSA_ILi1024EEENSA_ILi32EEEEEElEEElEEEEEEEESJ_NS5_IJlSC_lEEENS4_8TiledMMAINS4_8MMA_AtomIJNS4_4SM904GMMA6SPARSE26GMMA_64x64x32_F32F16F16_SSILNS1D_5MajorE0ELS1G_0ELNS1D_7ScaleInE1ELS1H_1ELNS1D_9SparseSelE0EEEEEENSK_INS5_IJSC_SC_SC_EEENS5_IJNSA_ILi0EEES1M_S1M_EEEEENS5_IJNS4_10UnderscoreES1P_S1P_EEEEENS4_13SM90_TMA_LOADENS4_14ComposedLayoutINS4_7SwizzleILi3ELi4ELi3EEENS4_25smem_sparse_ptr_flag_bitsILi2ELi16EEENSK_INS5_IJNS5_IJSC_SQ_EEENS5_IJSB_SG_EEEEEENS5_IJNS5_IJS1M_SH_EEESN_EEEEEEEvNS4_8identityENS4_23SM90_TMA_LOAD_MULTICASTENS1T_IS1V_NS4_18smem_ptr_flag_bitsILi16EEENSK_INS5_IJSQ_SG_EEENS5_IJSG_SC_EEEEEEEvS25_EENS_8epilogue10collective6detail29Sm90TmaWarpSpecializedAdapterINS2F_15DefaultEpilogueIfNS5_IJSC_llEEES2J_NS2E_6thread17LinearCombinationIfLi1EffLNS2K_9ScaleType4KindE0ELNS_15FloatRoundStyleE2EfEENS1_15EpilogueDefaultEEEEEvvEEEEvNT_6ParamsE)
        /*0020*/ 	.word	0x00000000
.L_16:


//--------------------- .nv.compat                --------------------------
	.section	.nv.compat,"",@"SHT_CUDA_COMPAT_INFO"
	.align	4
        /*0000*/ 	.byte	0x02, 0x09, 0x01, 0x00, 0x02, 0x02, 0x04, 0x00, 0x02, 0x05, 0x05, 0x00, 0x03, 0x07, 0x01, 0x01
        /*0010*/ 	.byte	0x02, 0x03, 0x01, 0x00, 0x02, 0x06, 0x01, 0x00, 0x04, 0x0b, 0x08, 0x00, 0x00, 0x00, 0x00, 0x00
        /*0020*/ 	.byte	0x00, 0x00, 0x00, 0x00


//--------------------- .nv.info._ZN7cutlass13device_kernelINS_4gemm6kernel13GemmUniversalIN4cute5tupleIJiiiiEEENS1_10collective13CollectiveMmaINS1_40MainloopSm90TmaGmmaWarpSpecializedSparseILi9ENS5_IJNS4_1CILi2EEENSA_ILi1EEESC_EEENS1_32KernelTmaWarpSpecializedPingpongEEENS5_IJNSA_ILi64EEESG_NSA_ILi128EEEEEENS_6half_tENS5_IJNS4_6LayoutINS5_IJiNS5_IJSB_iEEEiEEENS5_IJlNS5_IJSC_SB_EEElEEEEENSK_INS5_IJNS5_IJNS5_IJNSA_ILi8EEESB_NSA_ILi4EEEEEEiEEENS5_IJNS5_IJNSA_ILi16EEESB_SR_EEEiEEEiEEENS5_IJNS5_IJNS5_IJSH_SU_NSA_ILi2048EEEEEENSA_ILi8192EEEEEENS5_IJNS5_IJSC_NSA_ILi1024EEENSA_ILi32EEEEEElEEElEEEEEEEESJ_NS5_IJlSC_lEEENS4_8TiledMMAINS4_8MMA_AtomIJNS4_4SM904GMMA6SPARSE26GMMA_64x64x32_F32F16F16_SSILNS1D_5MajorE0ELS1G_0ELNS1D_7ScaleInE1ELS1H_1ELNS1D_9SparseSelE0EEEEEENSK_INS5_IJSC_SC_SC_EEENS5_IJNSA_ILi0EEES1M_S1M_EEEEENS5_IJNS4_10UnderscoreES1P_S1P_EEEEENS4_13SM90_TMA_LOADENS4_14ComposedLayoutINS4_7SwizzleILi3ELi4ELi3EEENS4_25smem_sparse_ptr_flag_bitsILi2ELi16EEENSK_INS5_IJNS5_IJSC_SQ_EEENS5_IJSB_SG_EEEEEENS5_IJNS5_IJS1M_SH_EEESN_EEEEEEEvNS4_8identityENS4_23SM90_TMA_LOAD_MULTICASTENS1T_IS1V_NS4_18smem_ptr_flag_bitsILi16EEENSK_INS5_IJSQ_SG_EEENS5_IJSG_SC_EEEEEEEvS25_EENS_8epilogue10collective6detail29Sm90TmaWarpSpecializedAdapterINS2F_15DefaultEpilogueIfNS5_IJSC_llEEES2J_NS2E_6thread17LinearCombinationIfLi1EffLNS2K_9ScaleType4KindE0ELNS_15FloatRoundStyleE2EfEENS1_15EpilogueDefaultEEEEEvvEEEEvNT_6ParamsE --------------------------
	.section	.nv.info._ZN7cutlass13device_kernelINS_4gemm6kernel13GemmUniversalIN4cute5tupleIJiiiiEEENS1_10collective13CollectiveMmaINS1_40MainloopSm90TmaGmmaWarpSpecializedSparseILi9ENS5_IJNS4_1CILi2EEENSA_ILi1EEESC_EEENS1_32KernelTmaWarpSpecializedPingpongEEENS5_IJNSA_ILi64EEESG_NSA_ILi128EEEEEENS_6half_tENS5_IJNS4_6LayoutINS5_IJiNS5_IJSB_iEEEiEEENS5_IJlNS5_IJSC_SB_EEElEEEEENSK_INS5_IJNS5_IJNS5_IJNSA_ILi8EEESB_NSA_ILi4EEEEEEiEEENS5_IJNS5_IJNSA_ILi16EEESB_SR_EEEiEEEiEEENS5_IJNS5_IJNS5_IJSH_SU_NSA_ILi2048EEEEEENSA_ILi8192EEEEEENS5_IJNS5_IJSC_NSA_ILi1024EEENSA_ILi32EEEEEElEEElEEEEEEEESJ_NS5_IJlSC_lEEENS4_8TiledMMAINS4_8MMA_AtomIJNS4_4SM904GMMA6SPARSE26GMMA_64x64x32_F32F16F16_SSILNS1D_5MajorE0ELS1G_0ELNS1D_7ScaleInE1ELS1H_1ELNS1D_9SparseSelE0EEEEEENSK_INS5_IJSC_SC_SC_EEENS5_IJNSA_ILi0EEES1M_S1M_EEEEENS5_IJNS4_10UnderscoreES1P_S1P_EEEEENS4_13SM90_TMA_LOADENS4_14ComposedLayoutINS4_7SwizzleILi3ELi4ELi3EEENS4_25smem_sparse_ptr_flag_bitsILi2ELi16EEENSK_INS5_IJNS5_IJSC_SQ_EEENS5_IJSB_SG_EEEEEENS5_IJNS5_IJS1M_SH_EEESN_EEEEEEEvNS4_8identityENS4_23SM90_TMA_LOAD_MULTICASTENS1T_IS1V_NS4_18smem_ptr_flag_bitsILi16EEENSK_INS5_IJSQ_SG_EEENS5_IJSG_SC_EEEEEEEvS25_EENS_8epilogue10collective6detail29Sm90TmaWarpSpecializedAdapterINS2F_15DefaultEpilogueIfNS5_IJSC_llEEES2J_NS2E_6thread17LinearCombinationIfLi1EffLNS2K_9ScaleType4KindE0ELNS_15FloatRoundStyleE2EfEENS1_15EpilogueDefaultEEEEEvvEEEEvNT_6ParamsE,"",@"SHT_CUDA_INFO"
	.sectionflags	@""
	.align	4


	//----- nvinfo : EIATTR_CUDA_API_VERSION
	.align		4
        /*0000*/ 	.byte	0x04, 0x37
        /*0002*/ 	.short	(.L_18 - .L_17)
.L_17:
        /*0004*/ 	.word	0x00000082


	//----- nvinfo : EIATTR_KPARAM_INFO
	.align		4
.L_18:
        /*0008*/ 	.byte	0x04, 0x17
        /*000a*/ 	.short	(.L_20 - .L_19)
.L_19:
        /*000c*/ 	.word	0x00000000
        /*0010*/ 	.short	0x0000
        /*0012*/ 	.short	0x0070
        /*0014*/ 	.byte	0x00, 0xf0, 0x01, 0x14


	//----- nvinfo : EIATTR_SPARSE_MMA_MASK
	.align		4
.L_20:
        /*0018*/ 	.byte	0x03, 0x50
        /*001a*/ 	.short	0x0002


	//----- nvinfo : EIATTR_MAXREG_COUNT
	.align		4
        /*001c*/ 	.byte	0x03, 0x1b
        /*001e*/ 	.short	0x00a8


	//----- nvinfo : EIATTR_NUM_BARRIERS
	.align		4
        /*0020*/ 	.byte	0x02, 0x4c
        /*0022*/ 	.byte	0x01
	.zero		1


	//----- nvinfo : EIATTR_MERCURY_ISA_VERSION
	.align		4
        /*0024*/ 	.byte	0x03, 0x5f
        /*0026*/ 	.short	0x0101


	//----- nvinfo : EIATTR_INT_WARP_WIDE_INSTR_OFFSETS
	.align		4
        /*0028*/ 	.byte	0x04, 0x31
        /*002a*/ 	.short	(.L_22 - .L_21)


	//   ....[0]....
.L_21:
        /*002c*/ 	.word	0x00000580


	//   ....[1]....
        /*0030*/ 	.word	0x00000690


	//   ....[2]....
        /*0034*/ 	.word	0x000006b0


	//   ....[3]....
        /*0038*/ 	.word	0x000006d0


	//   ....[4]....
        /*003c*/ 	.word	0x00000840


	//   ....[5]....
        /*0040*/ 	.word	0x00000850


	//   ....[6]....
        /*0044*/ 	.word	0x00000860


	//   ....[7]....
        /*0048*/ 	.word	0x00000880


	//----- nvinfo : EIATTR_COOP_GROUP_MASK_REGIDS
	.align		4
.L_22:
        /*004c*/ 	.byte	0x04, 0x29
        /*004e*/ 	.short	(.L_24 - .L_23)


	//   ....[0]....
.L_23:
        /*0050*/ 	.word	0xffffffff


	//   ....[1]....
        /*0054*/ 	.word	0xffffffff


	//   ....[2]....
        /*0058*/ 	.word	0xffffffff


	//   ....[3]....
        /*005c*/ 	.word	0xffffffff


	//   ....[4]....
        /*0060*/ 	.word	0xffffffff


	//   ....[5]....
        /*0064*/ 	.word	0xffffffff


	//   ....[6]....
        /*0068*/ 	.word	0xffffffff


	//----- nvinfo : EIATTR_COOP_GROUP_INSTR_OFFSETS
	.align		4
.L_24:
        /*006c*/ 	.byte	0x04, 0x28
        /*006e*/ 	.short	(.L_26 - .L_25)


	//   ....[0]....
.L_25:
        /*0070*/ 	.word	0x00000060


	//   ....[1]....
        /*0074*/ 	.word	0x00000070


	//   ....[2]....
        /*0078*/ 	.word	0x00000160


	//   ....[3]....
        /*007c*/ 	.word	0x000003d0


	//   ....[4]....
        /*0080*/ 	.word	0x00000410


	//   ....[5]....
        /*0084*/ 	.word	0x000004a0


	//   ....[6]....
        /*0088*/ 	.word	0x00000a10


	//----- nvinfo : EIATTR_REG_RECONFIG
	.align		4
.L_26:
        /*008c*/ 	.byte	0x01, 0x54
	.zero		2


	//----- nvinfo : EIATTR_MBARRIER_INSTR_OFFSETS
	.align		4
        /*0090*/ 	.byte	0x04, 0x39
        /*0092*/ 	.short	(.L_28 - .L_27)


	//   ....[0]....
.L_27:
        /*0094*/ 	.word	0x00000280
        /*0098*/ 	.word	0x000000ff
        /*009c*/ 	.word	0x00000000
        /*00a0*/ 	.short	0x0100
        /*00a2*/ 	.byte	0x08
	.zero		1


	//   ....[1]....
        /*00a4*/ 	.word	0x00000290
        /*00a8*/ 	.word	0x000000ff
        /*00ac*/ 	.word	0x00000048
        /*00b0*/ 	.short	0x0100
        /*00b2*/ 	.byte	0x08
	.zero		1


	//   ....[2]....
        /*00b4*/ 	.word	0x000002a0
        /*00b8*/ 	.word	0x000000ff
        /*00bc*/ 	.word	0x00000008
        /*00c0*/ 	.short	0x0100
        /*00c2*/ 	.byte	0x08
	.zero		1


	//   ....[3]....
        /*00c4*/ 	.word	0x000002b0
        /*00c8*/ 	.word	0x000000ff
        /*00cc*/ 	.word	0x00000050
        /*00d0*/ 	.short	0x0100
        /*00d2*/ 	.byte	0x08
	.zero		1


	//   ....[4]....
        /*00d4*/ 	.word	0x000002c0
        /*00d8*/ 	.word	0x000000ff
        /*00dc*/ 	.word	0x00000010
        /*00e0*/ 	.short	0x0100
        /*00e2*/ 	.byte	0x08
	.zero		1


	//   ....[5]....
        /*00e4*/ 	.word	0x000002d0
        /*00e8*/ 	.word	0x000000ff
        /*00ec*/ 	.word	0x00000058
        /*00f0*/ 	.short	0x0100
        /*00f2*/ 	.byte	0x08
	.zero		1


	//   ....[6]....
        /*00f4*/ 	.word	0x000002e0
        /*00f8*/ 	.word	0x000000ff
        /*00fc*/ 	.word	0x00000018
        /*0100*/ 	.short	0x0100
        /*0102*/ 	.byte	0x08
	.zero		1


	//   ....[7]....
        /*0104*/ 	.word	0x000002f0
        /*0108*/ 	.word	0x000000ff
        /*010c*/ 	.word	0x00000060
        /*0110*/ 	.short	0x0100
        /*0112*/ 	.byte	0x08
	.zero		1


	//   ....[8]....
        /*0114*/ 	.word	0x00000300
        /*0118*/ 	.word	0x000000ff
        /*011c*/ 	.word	0x00000020
        /*0120*/ 	.short	0x0100
        /*0122*/ 	.byte	0x08
	.zero		1


	//   ....[9]....
        /*0124*/ 	.word	0x00000310
        /*0128*/ 	.word	0x000000ff
        /*012c*/ 	.word	0x00000068
        /*0130*/ 	.short	0x0100
        /*0132*/ 	.byte	0x08
	.zero		1


	//   ....[10]....
        /*0134*/ 	.word	0x00000320
        /*0138*/ 	.word	0x000000ff
        /*013c*/ 	.word	0x00000028
        /*0140*/ 	.short	0x0100
        /*0142*/ 	.byte	0x08
	.zero		1


	//   ....[11]....
        /*0144*/ 	.word	0x00000330
        /*0148*/ 	.word	0x000000ff
        /*014c*/ 	.word	0x00000070
        /*0150*/ 	.short	0x0100
        /*0152*/ 	.byte	0x08
	.zero		1


	//   ....[12]....
        /*0154*/ 	.word	0x00000340
        /*0158*/ 	.word	0x000000ff
        /*015c*/ 	.word	0x00000030
        /*0160*/ 	.short	0x0100
        /*0162*/ 	.byte	0x08
	.zero		1


	//   ....[13]....
        /*0164*/ 	.word	0x00000350
        /*0168*/ 	.word	0x000000ff
        /*016c*/ 	.word	0x00000078
        /*0170*/ 	.short	0x0100
        /*0172*/ 	.byte	0x08
	.zero		1


	//   ....[14]....
        /*0174*/ 	.word	0x00000360
        /*0178*/ 	.word	0x000000ff
        /*017c*/ 	.word	0x00000038
        /*0180*/ 	.short	0x0100
        /*0182*/ 	.byte	0x08
	.zero		1


	//   ....[15]....
        /*0184*/ 	.word	0x00000370
        /*0188*/ 	.word	0x000000ff
        /*018c*/ 	.word	0x00000080
        /*0190*/ 	.short	0x0100
        /*0192*/ 	.byte	0x08
	.zero		1


	//   ....[16]....
        /*0194*/ 	.word	0x00000380
        /*0198*/ 	.word	0x000000ff
        /*019c*/ 	.word	0x00000040
        /*01a0*/ 	.short	0x0100
        /*01a2*/ 	.byte	0x08
	.zero		1


	//   ....[17]....
        /*01a4*/ 	.word	0x00000390
        /*01a8*/ 	.word	0x000000ff
        /*01ac*/ 	.word	0x00000088
        /*01b0*/ 	.short	0x0100
        /*01b2*/ 	.byte	0x08
	.zero		1


	//   ....[18]....
        /*01b4*/ 	.word	0x000008d0
        /*01b8*/ 	.word	0x000000ff
        /*01bc*/ 	.word	0x000000c0
        /*01c0*/ 	.short	0x0100
        /*01c2*/ 	.byte	0x08
	.zero		1


	//   ....[19]....
        /*01c4*/ 	.word	0x00000970
        /*01c8*/ 	.word	0x000000ff
        /*01cc*/ 	.word	0x000000c8
        /*01d0*/ 	.short	0x0100
        /*01d2*/ 	.byte	0x08
	.zero		1


	//   ....[20]....
        /*01d4*/ 	.word	0x00000990
        /*01d8*/ 	.word	0x000000ff
        /*01dc*/ 	.word	0x000000a0
        /*01e0*/ 	.short	0x0100
        /*01e2*/ 	.byte	0x09
	.zero		1


	//   ....[21]....
        /*01e4*/ 	.word	0x000009a0
        /*01e8*/ 	.word	0x000000ff
        /*01ec*/ 	.word	0x000000a8
        /*01f0*/ 	.short	0x0100
        /*01f2*/ 	.byte	0x09
	.zero		1


	//   ....[22]....
        /*01f4*/ 	.word	0x000009b0
        /*01f8*/ 	.word	0x000000ff
        /*01fc*/ 	.word	0x000000b0
        /*0200*/ 	.short	0x0100
        /*0202*/ 	.byte	0x09
	.zero		1


	//   ....[23]....
        /*0204*/ 	.word	0x000009c0
        /*0208*/ 	.word	0x000000ff
        /*020c*/ 	.word	0x000000b8
        /*0210*/ 	.short	0x0100
        /*0212*/ 	.byte	0x09
	.zero		1


	//   ....[24]....
        /*0214*/ 	.word	0x00001810
        /*0218*/ 	.word	0x000000ff
        /*021c*/ 	.word	0xfffffff8
        /*0220*/ 	.short	0x010a
        /*0222*/ 	.byte	0x0c
	.zero		1


	//   ....[25]....
        /*0224*/ 	.word	0x000019e0
        /*0228*/ 	.word	0x000000ff
        /*022c*/ 	.word	0x00000000
        /*0230*/ 	.short	0x010a
        /*0232*/ 	.byte	0x08
	.zero		1


	//   ....[26]....
        /*0234*/ 	.word	0x00001a20
        /*0238*/ 	.word	0x000000ff
        /*023c*/ 	.word	0x00000000
        /*0240*/ 	.short	0x010a
        /*0242*/ 	.byte	0x08
	.zero		1


	//   ....[27]....
        /*0244*/ 	.word	0x00001c50
        /*0248*/ 	.word	0x00000038
        /*024c*/ 	.word	0x00000000
        /*0250*/ 	.short	0x0101
        /*0252*/ 	.byte	0x3f
	.zero		1


	//   ....[28]....
        /*0254*/ 	.word	0x00001de0
        /*0258*/ 	.word	0x00000016
        /*025c*/ 	.word	0x00000000
        /*0260*/ 	.short	0x0101
        /*0262*/ 	.byte	0x16
	.zero		1


	//   ....[29]....
        /*0264*/ 	.word	0x00001e30
        /*0268*/ 	.word	0x000000ff
        /*026c*/ 	.word	0x00000008
        /*0270*/ 	.short	0x010a
        /*0272*/ 	.byte	0x0c
	.zero		1


	//   ....[30]....
        /*0274*/ 	.word	0x00004620
        /*0278*/ 	.word	0x00000004
        /*027c*/ 	.word	0x00000000
        /*0280*/ 	.short	0x0101
        /*0282*/ 	.byte	0x16
	.zero		1


	//   ....[31]....
        /*0284*/ 	.word	0x00004f70
        /*0288*/ 	.word	0x00000014
        /*028c*/ 	.word	0x00000048
        /*0290*/ 	.short	0x010a
        /*0292*/ 	.byte	0x3f
	.zero		1


	//   ....[32]....
        /*0294*/ 	.word	0x00005430
        /*0298*/ 	.word	0x0000000a
        /*029c*/ 	.word	0x000000c8
        /*02a0*/ 	.short	0x0101
        /*02a2*/ 	.byte	0x3f
	.zero		1


	//   ....[33]....
        /*02a4*/ 	.word	0x00005ba0
        /*02a8*/ 	.word	0x00000005
        /*02ac*/ 	.word	0x00000000
        /*02b0*/ 	.short	0x010a
        /*02b2*/ 	.byte	0x3f
	.zero		1


	//   ....[34]....
        /*02b4*/ 	.word	0x00005c20
        /*02b8*/ 	.word	0x00000007
        /*02bc*/ 	.word	0x00000000
        /*02c0*/ 	.short	0x010a
        /*02c2*/ 	.byte	0x3f
	.zero		1


	//   ....[35]....
        /*02c4*/ 	.word	0x00005cb0
        /*02c8*/ 	.word	0x00000006
        /*02cc*/ 	.word	0x00000000
        /*02d0*/ 	.short	0x010a
        /*02d2*/ 	.byte	0x3f
	.zero		1


	//   ....[36]....
        /*02d4*/ 	.word	0x00005d40
        /*02d8*/ 	.word	0x00000009
        /*02dc*/ 	.word	0x00000000
        /*02e0*/ 	.short	0x010a
        /*02e2*/ 	.byte	0x3f
	.zero		1


	//   ....[37]....
        /*02e4*/ 	.word	0x00005dd0
        /*02e8*/ 	.word	0x00000006
        /*02ec*/ 	.word	0x00000000
        /*02f0*/ 	.short	0x010a
        /*02f2*/ 	.byte	0x3f
	.zero		1


	//   ....[38]....
        /*02f4*/ 	.word	0x00005e60
        /*02f8*/ 	.word	0x00000009
        /*02fc*/ 	.word	0x00000000
        /*0300*/ 	.short	0x010a
        /*0302*/ 	.byte	0x3f
	.zero		1


	//   ....[39]....
        /*0304*/ 	.word	0x00005ef0
        /*0308*/ 	.word	0x00000008
        /*030c*/ 	.word	0x00000000
        /*0310*/ 	.short	0x010a
        /*0312*/ 	.byte	0x3f
	.zero		1


	//   ....[40]....
        /*0314*/ 	.word	0x00005f80
        /*0318*/ 	.word	0x0000000b
        /*031c*/ 	.word	0x00000000
        /*0320*/ 	.short	0x010a
        /*0322*/ 	.byte	0x3f
	.zero		1


	//   ....[41]....
        /*0324*/ 	.word	0x00006010
        /*0328*/ 	.word	0x00000003
        /*032c*/ 	.word	0x00000000
        /*0330*/ 	.short	0x010a
        /*0332*/ 	.byte	0x3f
	.zero		1


	//   ....[42]....
        /*0334*/ 	.word	0x00006080
        /*0338*/ 	.word	0x00000016
        /*033c*/ 	.word	0xfffffff8
        /*0340*/ 	.short	0x010a
        /*0342*/ 	.byte	0x3f
	.zero		1


	//   ....[43]....
        /*0344*/ 	.word	0x000060e0
        /*0348*/ 	.word	0x00000038
        /*034c*/ 	.word	0x00000000
        /*0350*/ 	.short	0x010a
        /*0352*/ 	.byte	0x3f
	.zero		1


	//   ....[44]....
        /*0354*/ 	.word	0x00006140
        /*0358*/ 	.word	0x00000016
        /*035c*/ 	.word	0x00000008
        /*0360*/ 	.short	0x010a
        /*0362*/ 	.byte	0x3f
	.zero		1


	//   ....[45]....
        /*0364*/ 	.word	0x00006210
        /*0368*/ 	.word	0x00000014
        /*036c*/ 	.word	0x00000048
        /*0370*/ 	.short	0x010a
        /*0372*/ 	.byte	0x3f
	.zero		1


	//   ....[46]....
        /*0374*/ 	.word	0x000062f0
        /*0378*/ 	.word	0x00000005
        /*037c*/ 	.word	0x00000000
        /*0380*/ 	.short	0x010a
        /*0382*/ 	.byte	0x3f
	.zero		1


	//   ....[47]....
        /*0384*/ 	.word	0x00006340
        /*0388*/ 	.word	0x00000007
        /*038c*/ 	.word	0x00000000
        /*0390*/ 	.short	0x010a
        /*0392*/ 	.byte	0x3f
	.zero		1


	//   ....[48]....
        /*0394*/ 	.word	0x00006390
        /*0398*/ 	.word	0x00000006
        /*039c*/ 	.word	0x00000000
        /*03a0*/ 	.short	0x010a
        /*03a2*/ 	.byte	0x3f
	.zero		1


	//   ....[49]....
        /*03a4*/ 	.word	0x000063e0
        /*03a8*/ 	.word	0x00000009
        /*03ac*/ 	.word	0x00000000
        /*03b0*/ 	.short	0x010a
        /*03b2*/ 	.byte	0x3f
	.zero		1


	//   ....[50]....
        /*03b4*/ 	.word	0x00006430
        /*03b8*/ 	.word	0x00000006
        /*03bc*/ 	.word	0x00000000
        /*03c0*/ 	.short	0x010a
        /*03c2*/ 	.byte	0x3f
	.zero		1


	//   ....[51]....
        /*03c4*/ 	.word	0x00006480
        /*03c8*/ 	.word	0x00000009
        /*03cc*/ 	.word	0x00000000
        /*03d0*/ 	.short	0x010a
        /*03d2*/ 	.byte	0x3f
	.zero		1


	//   ....[52]....
        /*03d4*/ 	.word	0x000064d0
        /*03d8*/ 	.word	0x00000008
        /*03dc*/ 	.word	0x00000000
        /*03e0*/ 	.short	0x010a
        /*03e2*/ 	.byte	0x3f
	.zero		1


	//   ....[53]....
        /*03e4*/ 	.word	0x00006520
        /*03e8*/ 	.word	0x0000000b
        /*03ec*/ 	.word	0x00000000
        /*03f0*/ 	.short	0x010a
        /*03f2*/ 	.byte	0x3f
	.zero		1


	//----- nvinfo : EIATTR_NUM_MBARRIERS
	.align		4
.L_28:
        /*03f4*/ 	.byte	0x03, 0x38
        /*03f6*/ 	.short	0x0018


	//----- nvinfo : EIATTR_EXIT_INSTR_OFFSETS
	.align		4
        /*03f8*/ 	.byte	0x04, 0x1c
        /*03fa*/ 	.short	(.L_30 - .L_29)


	//   ....[0]....
.L_29:
        /*03fc*/ 	.word	0x00001460


	//   ....[1]....
        /*0400*/ 	.word	0x000014c0


	//   ....[2]....
        /*0404*/ 	.word	0x00004c40


	//   ....[3]....
        /*0408*/ 	.word	0x00004c70


	//   ....[4]....
        /*040c*/ 	.word	0x00006060


	//----- nvinfo : EIATTR_MAX_THREADS
	.align		4
.L_30:
        /*0410*/ 	.byte	0x04, 0x05
        /*0412*/ 	.short	(.L_32 - .L_31)
.L_31:
        /*0414*/ 	.word	0x00000180
        /*0418*/ 	.word	0x00000001
        /*041c*/ 	.word	0x00000001


	//----- nvinfo : EIATTR_CRS_STACK_SIZE
	.align		4
.L_32:
        /*0420*/ 	.byte	0x04, 0x1e
        /*0422*/ 	.short	(.L_34 - .L_33)
.L_33:
        /*0424*/ 	.word	0x00000000


	//----- nvinfo : EIATTR_CBANK_PARAM_SIZE
	.align		4
.L_34:
        /*0428*/ 	.byte	0x03, 0x19
        /*042a*/ 	.short	0x0570


	//----- nvinfo : EIATTR_PARAM_CBANK
	.align		4
        /*042c*/ 	.byte	0x04, 0x0a
        /*042e*/ 	.short	(.L_36 - .L_35)
	.align		4
.L_35:
        /*0430*/ 	.word	index@(.nv.constant0._ZN7cutlass13device_kernelINS_4gemm6kernel13GemmUniversalIN4cute5tupleIJiiiiEEENS1_10collective13CollectiveMmaINS1_40MainloopSm90TmaGmmaWarpSpecializedSparseILi9ENS5_IJNS4_1CILi2EEENSA_ILi1EEESC_EEENS1_32KernelTmaWarpSpecializedPingpongEEENS5_IJNSA_ILi64EEESG_NSA_ILi128EEEEEENS_6half_tENS5_IJNS4_6LayoutINS5_IJiNS5_IJSB_iEEEiEEENS5_IJlNS5_IJSC_SB_EEElEEEEENSK_INS5_IJNS5_IJNS5_IJNSA_ILi8EEESB_NSA_ILi4EEEEEEiEEENS5_IJNS5_IJNSA_ILi16EEESB_SR_EEEiEEEiEEENS5_IJNS5_IJNS5_IJSH_SU_NSA_ILi2048EEEEEENSA_ILi8192EEEEEENS5_IJNS5_IJSC_NSA_ILi1024EEENSA_ILi32EEEEEElEEElEEEEEEEESJ_NS5_IJlSC_lEEENS4_8TiledMMAINS4_8MMA_AtomIJNS4_4SM904GMMA6SPARSE26GMMA_64x64x32_F32F16F16_SSILNS1D_5MajorE0ELS1G_0ELNS1D_7ScaleInE1ELS1H_1ELNS1D_9SparseSelE0EEEEEENSK_INS5_IJSC_SC_SC_EEENS5_IJNSA_ILi0EEES1M_S1M_EEEEENS5_IJNS4_10UnderscoreES1P_S1P_EEEEENS4_13SM90_TMA_LOADENS4_14ComposedLayoutINS4_7SwizzleILi3ELi4ELi3EEENS4_25smem_sparse_ptr_flag_bitsILi2ELi16EEENSK_INS5_IJNS5_IJSC_SQ_EEENS5_IJSB_SG_EEEEEENS5_IJNS5_IJS1M_SH_EEESN_EEEEEEEvNS4_8identityENS4_23SM90_TMA_LOAD_MULTICASTENS1T_IS1V_NS4_18smem_ptr_flag_bitsILi16EEENSK_INS5_IJSQ_SG_EEENS5_IJSG_SC_EEEEEEEvS25_EENS_8epilogue10collective6detail29Sm90TmaWarpSpecializedAdapterINS2F_15DefaultEpilogueIfNS5_IJSC_llEEES2J_NS2E_6thread17LinearCombinationIfLi1EffLNS2K_9ScaleType4KindE0ELNS_15FloatRoundStyleE2EfEENS1_15EpilogueDefaultEEEEEvvEEEEvNT_6ParamsE)
        /*0434*/ 	.short	0x0210
        /*0436*/ 	.short	0x0570


	//----- nvinfo : EIATTR_SW_WAR
	.align		4
.L_36:
        /*0438*/ 	.byte	0x04, 0x36
        /*043a*/ 	.short	(.L_38 - .L_37)
.L_37:
        /*043c*/ 	.word	0x00000008
.L_38:


//--------------------- .nv.callgraph             --------------------------
	.section	.nv.callgraph,"",@"SHT_CUDA_CALLGRAPH"
	.align	4
	.sectionentsize	8
	.align		4
        /*0000*/ 	.word	0x00000000
	.align		4
        /*0004*/ 	.word	0xffffffff
	.align		4
        /*0008*/ 	.word	0x00000000
	.align		4
        /*000c*/ 	.word	0xfffffffe
	.align		4
        /*0010*/ 	.word	0x00000000
	.align		4
        /*0014*/ 	.word	0xfffffffd
	.align		4
        /*0018*/ 	.word	0x00000000
	.align		4
        /*001c*/ 	.word	0xfffffffc


//--------------------- .nv.constant4             --------------------------
	.section	.nv.constant4,"a",@progbits
	.align	8
	.align		8
.nv.constant4:
        /*0000*/ 	.dword	_ZN39_INTERNAL_8b84e26f_4_k_cu_2bf3f064_33104cuda3std3__45__cpo5beginE
	.align		8
        /*0008*/ 	.dword	_ZN39_INTERNAL_8b84e26f_4_k_cu_2bf3f064_33104cuda3std3__45__cpo3endE
	.align		8
        /*0010*/ 	.dword	_ZN39_INTERNAL_8b84e26f_4_k_cu_2bf3f064_33104cuda3std3__45__cpo6cbeginE
	.align		8
        /*0018*/ 	.dword	_ZN39_INTERNAL_8b84e26f_4_k_cu_2bf3f064_33104cuda3std3__45__cpo4cendE
	.align		8
        /*0020*/ 	.dword	_ZN39_INTERNAL_8b84e26f_4_k_cu_2bf3f064_33104cuda3std3__441_GLOBAL__N__8b84e26f_4_k_cu_2bf3f064_33106ignoreE
	.align		8
        /*0028*/ 	.dword	_ZN39_INTERNAL_8b84e26f_4_k_cu_2bf3f064_33104cuda3std3__419piecewise_constructE
	.align		8
        /*0030*/ 	.dword	_ZN39_INTERNAL_8b84e26f_4_k_cu_2bf3f064_33104cuda3std3__48in_placeE
	.align		8
        /*0038*/ 	.dword	_ZN39_INTERNAL_8b84e26f_4_k_cu_2bf3f064_33104cuda3std6ranges3__45__cpo4swapE
	.align		8
        /*0040*/ 	.dword	_ZN39_INTERNAL_8b84e26f_4_k_cu_2bf3f064_33104cuda3std6ranges3__45__cpo9iter_moveE
	.align		8
        /*0048*/ 	.dword	_ZN39_INTERNAL_8b84e26f_4_k_cu_2bf3f064_33104cute7productE
	.align		8
        /*0050*/ 	.dword	_ZN39_INTERNAL_8b84e26f_4_k_cu_2bf3f064_33104cute1_E


//--------------------- .text._ZN7cutlass13device_kernelINS_4gemm6kernel13GemmUniversalIN4cute5tupleIJiiiiEEENS1_10collective13CollectiveMmaINS1_40MainloopSm90TmaGmmaWarpSpecializedSparseILi9ENS5_IJNS4_1CILi2EEENSA_ILi1EEESC_EEENS1_32KernelTmaWarpSpecializedPingpongEEENS5_IJNSA_ILi64EEESG_NSA_ILi128EEEEEENS_6half_tENS5_IJNS4_6LayoutINS5_IJiNS5_IJSB_iEEEiEEENS5_IJlNS5_IJSC_SB_EEElEEEEENSK_INS5_IJNS5_IJNS5_IJNSA_ILi8EEESB_NSA_ILi4EEEEEEiEEENS5_IJNS5_IJNSA_ILi16EEESB_SR_EEEiEEEiEEENS5_IJNS5_IJNS5_IJSH_SU_NSA_ILi2048EEEEEENSA_ILi8192EEEEEENS5_IJNS5_IJSC_NSA_ILi1024EEENSA_ILi32EEEEEElEEElEEEEEEEESJ_NS5_IJlSC_lEEENS4_8TiledMMAINS4_8MMA_AtomIJNS4_4SM904GMMA6SPARSE26GMMA_64x64x32_F32F16F16_SSILNS1D_5MajorE0ELS1G_0ELNS1D_7ScaleInE1ELS1H_1ELNS1D_9SparseSelE0EEEEEENSK_INS5_IJSC_SC_SC_EEENS5_IJNSA_ILi0EEES1M_S1M_EEEEENS5_IJNS4_10UnderscoreES1P_S1P_EEEEENS4_13SM90_TMA_LOADENS4_14ComposedLayoutINS4_7SwizzleILi3ELi4ELi3EEENS4_25smem_sparse_ptr_flag_bitsILi2ELi16EEENSK_INS5_IJNS5_IJSC_SQ_EEENS5_IJSB_SG_EEEEEENS5_IJNS5_IJS1M_SH_EEESN_EEEEEEEvNS4_8identityENS4_23SM90_TMA_LOAD_MULTICASTENS1T_IS1V_NS4_18smem_ptr_flag_bitsILi16EEENSK_INS5_IJSQ_SG_EEENS5_IJSG_SC_EEEEEEEvS25_EENS_8epilogue10collective6detail29Sm90TmaWarpSpecializedAdapterINS2F_15DefaultEpilogueIfNS5_IJSC_llEEES2J_NS2E_6thread17LinearCombinationIfLi1EffLNS2K_9ScaleType4KindE0ELNS_15FloatRoundStyleE2EfEENS1_15EpilogueDefaultEEEEEvvEEEEvNT_6ParamsE --------------------------
	.section	.text._ZN7cutlass13device_kernelINS_4gemm6kernel13GemmUniversalIN4cute5tupleIJiiiiEEENS1_10collective13CollectiveMmaINS1_40MainloopSm90TmaGmmaWarpSpecializedSparseILi9ENS5_IJNS4_1CILi2EEENSA_ILi1EEESC_EEENS1_32KernelTmaWarpSpecializedPingpongEEENS5_IJNSA_ILi64EEESG_NSA_ILi128EEEEEENS_6half_tENS5_IJNS4_6LayoutINS5_IJiNS5_IJSB_iEEEiEEENS5_IJlNS5_IJSC_SB_EEElEEEEENSK_INS5_IJNS5_IJNS5_IJNSA_ILi8EEESB_NSA_ILi4EEEEEEiEEENS5_IJNS5_IJNSA_ILi16EEESB_SR_EEEiEEEiEEENS5_IJNS5_IJNS5_IJSH_SU_NSA_ILi2048EEEEEENSA_ILi8192EEEEEENS5_IJNS5_IJSC_NSA_ILi1024EEENSA_ILi32EEEEEElEEElEEEEEEEESJ_NS5_IJlSC_lEEENS4_8TiledMMAINS4_8MMA_AtomIJNS4_4SM904GMMA6SPARSE26GMMA_64x64x32_F32F16F16_SSILNS1D_5MajorE0ELS1G_0ELNS1D_7ScaleInE1ELS1H_1ELNS1D_9SparseSelE0EEEEEENSK_INS5_IJSC_SC_SC_EEENS5_IJNSA_ILi0EEES1M_S1M_EEEEENS5_IJNS4_10UnderscoreES1P_S1P_EEEEENS4_13SM90_TMA_LOADENS4_14ComposedLayoutINS4_7SwizzleILi3ELi4ELi3EEENS4_25smem_sparse_ptr_flag_bitsILi2ELi16EEENSK_INS5_IJNS5_IJSC_SQ_EEENS5_IJSB_SG_EEEEEENS5_IJNS5_IJS1M_SH_EEESN_EEEEEEEvNS4_8identityENS4_23SM90_TMA_LOAD_MULTICASTENS1T_IS1V_NS4_18smem_ptr_flag_bitsILi16EEENSK_INS5_IJSQ_SG_EEENS5_IJSG_SC_EEEEEEEvS25_EENS_8epilogue10collective6detail29Sm90TmaWarpSpecializedAdapterINS2F_15DefaultEpilogueIfNS5_IJSC_llEEES2J_NS2E_6thread17LinearCombinationIfLi1EffLNS2K_9ScaleType4KindE0ELNS_15FloatRoundStyleE2EfEENS1_15EpilogueDefaultEEEEEvvEEEEvNT_6ParamsE,"ax",@progbits
	.align	128
.text._ZN7cutlass13device_kernelINS_4gemm6kernel13GemmUniversalIN4cute5tupleIJiiiiEEENS1_10collective13CollectiveMmaINS1_40MainloopSm90TmaGmmaWarpSpecializedSparseILi9ENS5_IJNS4_1CILi2EEENSA_ILi1EEESC_EEENS1_32KernelTmaWarpSpecializedPingpongEEENS5_IJNSA_ILi64EEESG_NSA_ILi128EEEEEENS_6half_tENS5_IJNS4_6LayoutINS5_IJiNS5_IJSB_iEEEiEEENS5_IJlNS5_IJSC_SB_EEElEEEEENSK_INS5_IJNS5_IJNS5_IJNSA_ILi8EEESB_NSA_ILi4EEEEEEiEEENS5_IJNS5_IJNSA_ILi16EEESB_SR_EEEiEEEiEEENS5_IJNS5_IJNS5_IJSH_SU_NSA_ILi2048EEEEEENSA_ILi8192EEEEEENS5_IJNS5_IJSC_NSA_ILi1024EEENSA_ILi32EEEEEElEEElEEEEEEEESJ_NS5_IJlSC_lEEENS4_8TiledMMAINS4_8MMA_AtomIJNS4_4SM904GMMA6SPARSE26GMMA_64x64x32_F32F16F16_SSILNS1D_5MajorE0ELS1G_0ELNS1D_7ScaleInE1ELS1H_1ELNS1D_9SparseSelE0EEEEEENSK_INS5_IJSC_SC_SC_EEENS5_IJNSA_ILi0EEES1M_S1M_EEEEENS5_IJNS4_10UnderscoreES1P_S1P_EEEEENS4_13SM90_TMA_LOADENS4_14ComposedLayoutINS4_7SwizzleILi3ELi4ELi3EEENS4_25smem_sparse_ptr_flag_bitsILi2ELi16EEENSK_INS5_IJNS5_IJSC_SQ_EEENS5_IJSB_SG_EEEEEENS5_IJNS5_IJS1M_SH_EEESN_EEEEEEEvNS4_8identityENS4_23SM90_TMA_LOAD_MULTICASTENS1T_IS1V_NS4_18smem_ptr_flag_bitsILi16EEENSK_INS5_IJSQ_SG_EEENS5_IJSG_SC_EEEEEEEvS25_EENS_8epilogue10collective6detail29Sm90TmaWarpSpecializedAdapterINS2F_15DefaultEpilogueIfNS5_IJSC_llEEES2J_NS2E_6thread17LinearCombinationIfLi1EffLNS2K_9ScaleType4KindE0ELNS_15FloatRoundStyleE2EfEENS1_15EpilogueDefaultEEEEEvvEEEEvNT_6ParamsE:
        .type           _ZN7cutlass13device_kernelINS_4gemm6kernel13GemmUniversalIN4cute5tupleIJiiiiEEENS1_10collective13CollectiveMmaINS1_40MainloopSm90TmaGmmaWarpSpecializedSparseILi9ENS5_IJNS4_1CILi2EEENSA_ILi1EEESC_EEENS1_32KernelTmaWarpSpecializedPingpongEEENS5_IJNSA_ILi64EEESG_NSA_ILi128EEEEEENS_6half_tENS5_IJNS4_6LayoutINS5_IJiNS5_IJSB_iEEEiEEENS5_IJlNS5_IJSC_SB_EEElEEEEENSK_INS5_IJNS5_IJNS5_IJNSA_ILi8EEESB_NSA_ILi4EEEEEEiEEENS5_IJNS5_IJNSA_ILi16EEESB_SR_EEEiEEEiEEENS5_IJNS5_IJNS5_IJSH_SU_NSA_ILi2048EEEEEENSA_ILi8192EEEEEENS5_IJNS5_IJSC_NSA_ILi1024EEENSA_ILi32EEEEEElEEElEEEEEEEESJ_NS5_IJlSC_lEEENS4_8TiledMMAINS4_8MMA_AtomIJNS4_4SM904GMMA6SPARSE26GMMA_64x64x32_F32F16F16_SSILNS1D_5MajorE0ELS1G_0ELNS1D_7ScaleInE1ELS1H_1ELNS1D_9SparseSelE0EEEEEENSK_INS5_IJSC_SC_SC_EEENS5_IJNSA_ILi0EEES1M_S1M_EEEEENS5_IJNS4_10UnderscoreES1P_S1P_EEEEENS4_13SM90_TMA_LOADENS4_14ComposedLayoutINS4_7SwizzleILi3ELi4ELi3EEENS4_25smem_sparse_ptr_flag_bitsILi2ELi16EEENSK_INS5_IJNS5_IJSC_SQ_EEENS5_IJSB_SG_EEEEEENS5_IJNS5_IJS1M_SH_EEESN_EEEEEEEvNS4_8identityENS4_23SM90_TMA_LOAD_MULTICASTENS1T_IS1V_NS4_18smem_ptr_flag_bitsILi16EEENSK_INS5_IJSQ_SG_EEENS5_IJSG_SC_EEEEEEEvS25_EENS_8epilogue10collective6detail29Sm90TmaWarpSpecializedAdapterINS2F_15DefaultEpilogueIfNS5_IJSC_llEEES2J_NS2E_6thread17LinearCombinationIfLi1EffLNS2K_9ScaleType4KindE0ELNS_15FloatRoundStyleE2EfEENS1_15EpilogueDefaultEEEEEvvEEEEvNT_6ParamsE,@function
        .size           _ZN7cutlass13device_kernelINS_4gemm6kernel13GemmUniversalIN4cute5tupleIJiiiiEEENS1_10collective13CollectiveMmaINS1_40MainloopSm90TmaGmmaWarpSpecializedSparseILi9ENS5_IJNS4_1CILi2EEENSA_ILi1EEESC_EEENS1_32KernelTmaWarpSpecializedPingpongEEENS5_IJNSA_ILi64EEESG_NSA_ILi128EEEEEENS_6half_tENS5_IJNS4_6LayoutINS5_IJiNS5_IJSB_iEEEiEEENS5_IJlNS5_IJSC_SB_EEElEEEEENSK_INS5_IJNS5_IJNS5_IJNSA_ILi8EEESB_NSA_ILi4EEEEEEiEEENS5_IJNS5_IJNSA_ILi16EEESB_SR_EEEiEEEiEEENS5_IJNS5_IJNS5_IJSH_SU_NSA_ILi2048EEEEEENSA_ILi8192EEEEEENS5_IJNS5_IJSC_NSA_ILi1024EEENSA_ILi32EEEEEElEEElEEEEEEEESJ_NS5_IJlSC_lEEENS4_8TiledMMAINS4_8MMA_AtomIJNS4_4SM904GMMA6SPARSE26GMMA_64x64x32_F32F16F16_SSILNS1D_5MajorE0ELS1G_0ELNS1D_7ScaleInE1ELS1H_1ELNS1D_9SparseSelE0EEEEEENSK_INS5_IJSC_SC_SC_EEENS5_IJNSA_ILi0EEES1M_S1M_EEEEENS5_IJNS4_10UnderscoreES1P_S1P_EEEEENS4_13SM90_TMA_LOADENS4_14ComposedLayoutINS4_7SwizzleILi3ELi4ELi3EEENS4_25smem_sparse_ptr_flag_bitsILi2ELi16EEENSK_INS5_IJNS5_IJSC_SQ_EEENS5_IJSB_SG_EEEEEENS5_IJNS5_IJS1M_SH_EEESN_EEEEEEEvNS4_8identityENS4_23SM90_TMA_LOAD_MULTICASTENS1T_IS1V_NS4_18smem_ptr_flag_bitsILi16EEENSK_INS5_IJSQ_SG_EEENS5_IJSG_SC_EEEEEEEvS25_EENS_8epilogue10collective6detail29Sm90TmaWarpSpecializedAdapterINS2F_15DefaultEpilogueIfNS5_IJSC_llEEES2J_NS2E_6thread17LinearCombinationIfLi1EffLNS2K_9ScaleType4KindE0ELNS_15FloatRoundStyleE2EfEENS1_15EpilogueDefaultEEEEEvvEEEEvNT_6ParamsE,(.L_x_139 - _ZN7cutlass13device_kernelINS_4gemm6kernel13GemmUniversalIN4cute5tupleIJiiiiEEENS1_10collective13CollectiveMmaINS1_40MainloopSm90TmaGmmaWarpSpecializedSparseILi9ENS5_IJNS4_1CILi2EEENSA_ILi1EEESC_EEENS1_32KernelTmaWarpSpecializedPingpongEEENS5_IJNSA_ILi64EEESG_NSA_ILi128EEEEEENS_6half_tENS5_IJNS4_6LayoutINS5_IJiNS5_IJSB_iEEEiEEENS5_IJlNS5_IJSC_SB_EEElEEEEENSK_INS5_IJNS5_IJNS5_IJNSA_ILi8EEESB_NSA_ILi4EEEEEEiEEENS5_IJNS5_IJNSA_ILi16EEESB_SR_EEEiEEEiEEENS5_IJNS5_IJNS5_IJSH_SU_NSA_ILi2048EEEEEENSA_ILi8192EEEEEENS5_IJNS5_IJSC_NSA_ILi1024EEENSA_ILi32EEEEEElEEElEEEEEEEESJ_NS5_IJlSC_lEEENS4_8TiledMMAINS4_8MMA_AtomIJNS4_4SM904GMMA6SPARSE26GMMA_64x64x32_F32F16F16_SSILNS1D_5MajorE0ELS1G_0ELNS1D_7ScaleInE1ELS1H_1ELNS1D_9SparseSelE0EEEEEENSK_INS5_IJSC_SC_SC_EEENS5_IJNSA_ILi0EEES1M_S1M_EEEEENS5_IJNS4_10UnderscoreES1P_S1P_EEEEENS4_13SM90_TMA_LOADENS4_14ComposedLayoutINS4_7SwizzleILi3ELi4ELi3EEENS4_25smem_sparse_ptr_flag_bitsILi2ELi16EEENSK_INS5_IJNS5_IJSC_SQ_EEENS5_IJSB_SG_EEEEEENS5_IJNS5_IJS1M_SH_EEESN_EEEEEEEvNS4_8identityENS4_23SM90_TMA_LOAD_MULTICASTENS1T_IS1V_NS4_18smem_ptr_flag_bitsILi16EEENSK_INS5_IJSQ_SG_EEENS5_IJSG_SC_EEEEEEEvS25_EENS_8epilogue10collective6detail29Sm90TmaWarpSpecializedAdapterINS2F_15DefaultEpilogueIfNS5_IJSC_llEEES2J_NS2E_6thread17LinearCombinationIfLi1EffLNS2K_9ScaleType4KindE0ELNS_15FloatRoundStyleE2EfEENS1_15EpilogueDefaultEEEEEvvEEEEvNT_6ParamsE)
        .other          _ZN7cutlass13device_kernelINS_4gemm6kernel13GemmUniversalIN4cute5tupleIJiiiiEEENS1_10collective13CollectiveMmaINS1_40MainloopSm90TmaGmmaWarpSpecializedSparseILi9ENS5_IJNS4_1CILi2EEENSA_ILi1EEESC_EEENS1_32KernelTmaWarpSpecializedPingpongEEENS5_IJNSA_ILi64EEESG_NSA_ILi128EEEEEENS_6half_tENS5_IJNS4_6LayoutINS5_IJiNS5_IJSB_iEEEiEEENS5_IJlNS5_IJSC_SB_EEElEEEEENSK_INS5_IJNS5_IJNS5_IJNSA_ILi8EEESB_NSA_ILi4EEEEEEiEEENS5_IJNS5_IJNSA_ILi16EEESB_SR_EEEiEEEiEEENS5_IJNS5_IJNS5_IJSH_SU_NSA_ILi2048EEEEEENSA_ILi8192EEEEEENS5_IJNS5_IJSC_NSA_ILi1024EEENSA_ILi32EEEEEElEEElEEEEEEEESJ_NS5_IJlSC_lEEENS4_8TiledMMAINS4_8MMA_AtomIJNS4_4SM904GMMA6SPARSE26GMMA_64x64x32_F32F16F16_SSILNS1D_5MajorE0ELS1G_0ELNS1D_7ScaleInE1ELS1H_1ELNS1D_9SparseSelE0EEEEEENSK_INS5_IJSC_SC_SC_EEENS5_IJNSA_ILi0EEES1M_S1M_EEEEENS5_IJNS4_10UnderscoreES1P_S1P_EEEEENS4_13SM90_TMA_LOADENS4_14ComposedLayoutINS4_7SwizzleILi3ELi4ELi3EEENS4_25smem_sparse_ptr_flag_bitsILi2ELi16EEENSK_INS5_IJNS5_IJSC_SQ_EEENS5_IJSB_SG_EEEEEENS5_IJNS5_IJS1M_SH_EEESN_EEEEEEEvNS4_8identityENS4_23SM90_TMA_LOAD_MULTICASTENS1T_IS1V_NS4_18smem_ptr_flag_bitsILi16EEENSK_INS5_IJSQ_SG_EEENS5_IJSG_SC_EEEEEEEvS25_EENS_8epilogue10collective6detail29Sm90TmaWarpSpecializedAdapterINS2F_15DefaultEpilogueIfNS5_IJSC_llEEES2J_NS2E_6thread17LinearCombinationIfLi1EffLNS2K_9ScaleType4KindE0ELNS_15FloatRoundStyleE2EfEENS1_15EpilogueDefaultEEEEEvvEEEEvNT_6ParamsE,@"STO_CUDA_ENTRY STV_DEFAULT"
_ZN7cutlass13device_kernelINS_4gemm6kernel13GemmUniversalIN4cute5tupleIJiiiiEEENS1_10collective13CollectiveMmaINS1_40MainloopSm90TmaGmmaWarpSpecializedSparseILi9ENS5_IJNS4_1CILi2EEENSA_ILi1EEESC_EEENS1_32KernelTmaWarpSpecializedPingpongEEENS5_IJNSA_ILi64EEESG_NSA_ILi128EEEEEENS_6half_tENS5_IJNS4_6LayoutINS5_IJiNS5_IJSB_iEEEiEEENS5_IJlNS5_IJSC_SB_EEElEEEEENSK_INS5_IJNS5_IJNS5_IJNSA_ILi8EEESB_NSA_ILi4EEEEEEiEEENS5_IJNS5_IJNSA_ILi16EEESB_SR_EEEiEEEiEEENS5_IJNS5_IJNS5_IJSH_SU_NSA_ILi2048EEEEEENSA_ILi8192EEEEEENS5_IJNS5_IJSC_NSA_ILi1024EEENSA_ILi32EEEEEElEEElEEEEEEEESJ_NS5_IJlSC_lEEENS4_8TiledMMAINS4_8MMA_AtomIJNS4_4SM904GMMA6SPARSE26GMMA_64x64x32_F32F16F16_SSILNS1D_5MajorE0ELS1G_0ELNS1D_7ScaleInE1ELS1H_1ELNS1D_9SparseSelE0EEEEEENSK_INS5_IJSC_SC_SC_EEENS5_IJNSA_ILi0EEES1M_S1M_EEEEENS5_IJNS4_10UnderscoreES1P_S1P_EEEEENS4_13SM90_TMA_LOADENS4_14ComposedLayoutINS4_7SwizzleILi3ELi4ELi3EEENS4_25smem_sparse_ptr_flag_bitsILi2ELi16EEENSK_INS5_IJNS5_IJSC_SQ_EEENS5_IJSB_SG_EEEEEENS5_IJNS5_IJS1M_SH_EEESN_EEEEEEEvNS4_8identityENS4_23SM90_TMA_LOAD_MULTICASTENS1T_IS1V_NS4_18smem_ptr_flag_bitsILi16EEENSK_INS5_IJSQ_SG_EEENS5_IJSG_SC_EEEEEEEvS25_EENS_8epilogue10collective6detail29Sm90TmaWarpSpecializedAdapterINS2F_15DefaultEpilogueIfNS5_IJSC_llEEES2J_NS2E_6thread17LinearCombinationIfLi1EffLNS2K_9ScaleType4KindE0ELNS_15FloatRoundStyleE2EfEENS1_15EpilogueDefaultEEEEEvvEEEEvNT_6ParamsE:
[----:B------:R-:W-:Y:S01]  /*0000*/  LDC R1, c[0x0][0x28] ;  /* 0x00000a00ff017b82 */ /* 0x000fe20000000800 */
[----:B------:R-:W0:Y:S01]  /*0010*/  S2R R10, SR_TID.X ;  /* 0x00000000000a7919 */ /* 0x000e220000002100 */
[----:B------:R-:W-:Y:S01]  /*0020*/  ELECT P0, URZ, PT ;  /* 0x00000000003f782f */ /* 0x000fe20003800000 */
[----:B------:R-:W-:Y:S01]  /*0030*/  BSSY B0, `(.L_x_0) ;  /* 0x0000012000007945 */ /* 0x000fe20003800000 */
[--C-:B0-----:R-:W-:Y:S02]  /*0040*/  SHF.R.U32.HI R0, RZ, 0x5, R10.reuse ;  /* 0x00000005ff007819 */ /* 0x101fe4000001160a */
[----:B------:R-:W-:-:S03]  /*0050*/  SHF.R.U32.HI R4, RZ, 0x7, R10 ;  /* 0x00000007ff047819 */ /* 0x000fc6000001160a */
[----:B------:R-:W0:Y:S04]  /*0060*/  SHFL.IDX PT, R2, R0, RZ, 0x1f ;  /* 0x00001fff00027589 */ /* 0x000e2800000e0000 */
[----:B------:R1:W2:Y:S01]  /*0070*/  SHFL.IDX PT, R5, R4, RZ, 0x1f ;  /* 0x00001fff04057589 */ /* 0x0002a200000e0000 */
[----:B0-----:R-:W-:-:S13]  /*0080*/  ISETP.NE.OR P0, PT, R2, RZ, !P0 ;  /* 0x000000ff0200720c */ /* 0x001fda0004705670 */
[----:B-12---:R-:W-:Y:S05]  /*0090*/  @P0 BRA `(.L_x_1) ;  /* 0x00000000002c0947 */ /* 0x006fea0003800000 */
[----:B------:R-:W-:Y:S02]  /*00a0*/  ULDC.64 UR4, c[0x0][0x198] ;  /* 0x0000660000047ab9 */ /* 0x000fe40000000a00 */
[----:B------:R-:W-:Y:S02]  /*00b0*/  UIADD3 UR6, UP0, UR4, 0xf0, URZ ;  /* 0x000000f004067890 */ /* 0x000fe4000ff1e03f */
[----:B------:R-:W-:Y:S02]  /*00c0*/  UIADD3 UR8, UP1, UR4, 0x1f0, URZ ;  /* 0x000001f004087890 */ /* 0x000fe4000ff3e03f */
[----:B------:R-:W-:Y:S02]  /*00d0*/  UIADD3 UR4, UP2, UR4, 0x2f0, URZ ;  /* 0x000002f004047890 */ /* 0x000fe4000ff5e03f */
[----:B------:R-:W-:Y:S02]  /*00e0*/  UIADD3.X UR7, URZ, UR5, URZ, UP0, !UPT ;  /* 0x000000053f077290 */ /* 0x000fe400087fe43f */
[----:B------:R-:W-:-:S02]  /*00f0*/  UIADD3.X UR9, URZ, UR5, URZ, UP1, !UPT ;  /* 0x000000053f097290 */ /* 0x000fc40008ffe43f */
[----:B------:R-:W-:-:S05]  /*0100*/  UIADD3.X UR5, URZ, UR5, URZ, UP2, !UPT ;  /* 0x000000053f057290 */ /* 0x000fca00097fe43f */
[----:B------:R0:W-:Y:S02]  /*0110*/  UTMACCTL.PF [UR6] ;  /* 0x00000000060079b9 */ /* 0x0001e40008040000 */
[----:B------:R0:W-:Y:S02]  /*0120*/  UTMACCTL.PF [UR8] ;  /* 0x00000000080079b9 */ /* 0x0001e40008040000 */
[----:B------:R0:W-:Y:S02]  /*0130*/  UTMACCTL.PF [UR4] ;  /* 0x00000000040079b9 */ /* 0x0001e40008040000 */
[----:B0-----:R-:W-:Y:S01]  /*0140*/  NOP ;  /* 0x0000000000007918 */ /* 0x001fe20000000000 */
.L_x_1:
[----:B------:R-:W-:Y:S05]  /*0150*/  BSYNC B0 ;  /* 0x0000000000007941 */ /* 0x000fea0003800000 */
.L_x_0:
[----:B------:R-:W0:Y:S02]  /*0160*/  SHFL.IDX PT, R6, R0, RZ, 0x1f ;  /* 0x00001fff00067589 */ /* 0x000e2400000e0000 */
[----:B0-----:R-:W-:-:S13]  /*0170*/  ISETP.NE.AND P0, PT, R6, RZ, PT ;  /* 0x000000ff0600720c */ /* 0x001fda0003f05270 */
[----:B------:R-:W-:Y:S05]  /*0180*/  @P0 BRA `(.L_x_2) ;  /* 0x00000000008c0947 */ /* 0x000fea0003800000 */
[----:B------:R-:W-:Y:S01]  /*0190*/  ELECT P0, URZ, PT ;  /* 0x00000000003f782f */ /* 0x000fe20003800000 */
[----:B------:R-:W-:-:S12]  /*01a0*/  BSSY B0, `(.L_x_2) ;  /* 0x0000021000007945 */ /* 0x000fd80003800000 */
[----:B------:R-:W-:Y:S05]  /*01b0*/  @!P0 BRA `(.L_x_3) ;  /* 0x00000000007c8947 */ /* 0x000fea0003800000 */
[----:B------:R-:W0:Y:S01]  /*01c0*/  S2UR UR8, SR_CgaCtaId ;  /* 0x00000000000879c3 */ /* 0x000e220000008800 */
[----:B------:R-:W-:Y:S01]  /*01d0*/  UMOV UR4, 0x400 ;  /* 0x0000040000047882 */ /* 0x000fe20000000000 */
[----:B------:R-:W-:Y:S01]  /*01e0*/  UMOV UR5, 0x1 ;  /* 0x0000000100057882 */ /* 0x000fe20000000000 */
[----:B------:R-:W-:Y:S02]  /*01f0*/  UMOV UR6, 0x2 ;  /* 0x0000000200067882 */ /* 0x000fe40000000000 */
[----:B------:R-:W-:-:S04]  /*0200*/  UIADD3 UR6, -UR6, 0x100000, URZ ;  /* 0x0010000006067890 */ /* 0x000fc8000fffe13f */
[----:B------:R-:W-:Y:S02]  /*0210*/  USHF.L.U32 UR7, UR6, 0xb, URZ ;  /* 0x0000000b06077899 */ /* 0x000fe4000800063f */
[----:B------:R-:W-:Y:S02]  /*0220*/  USHF.L.U32 UR6, UR6, 0x1, URZ ;  /* 0x0000000106067899 */ /* 0x000fe4000800063f */
[----:B0-----:R-:W-:Y:S02]  /*0230*/  ULEA UR8, UR8, UR4, 0x18 ;  /* 0x0000000408087291 */ /* 0x001fe4000f8ec03f */
[----:B------:R-:W-:-:S04]  /*0240*/  UIADD3 UR4, -UR5, 0x100000, URZ ;  /* 0x0010000005047890 */ /* 0x000fc8000fffe13f */
[----:B------:R-:W-:Y:S02]  /*0250*/  USHF.L.U32 UR5, UR4, 0xb, URZ ;  /* 0x0000000b04057899 */ /* 0x000fe4000800063f */
[----:B------:R-:W-:Y:S01]  /*0260*/  USHF.L.U32 UR4, UR4, 0x1, URZ ;  /* 0x0000000104047899 */ /* 0x000fe2000800063f */
[----:B------:R-:W0:Y:S11]  /*0270*/  FENCE.VIEW.ASYNC.S ;  /* 0x00000000000073c6 */ /* 0x000e360000000000 */
[----:B0-----:R0:W1:Y:S01]  /*0280*/  SYNCS.EXCH.64 URZ, [UR8], UR4 ;  /* 0x00000004083f75b2 */ /* 0x0010620008000100 */
[----:B------:R0:W2:Y:S01]  /*0290*/  SYNCS.EXCH.64 URZ, [UR8+0x48], UR6 ;  /* 0x00004806083f75b2 */ /* 0x0000a20008000100 */
[----:B------:R0:W3:Y:S01]  /*02a0*/  SYNCS.EXCH.64 URZ, [UR8+0x8], UR4 ;  /* 0x00000804083f75b2 */ /* 0x0000e20008000100 */
[----:B------:R0:W4:Y:S01]  /*02b0*/  SYNCS.EXCH.64 URZ, [UR8+0x50], UR6 ;  /* 0x00005006083f75b2 */ /* 0x0001220008000100 */
[----:B------:R0:W0:Y:S01]  /*02c0*/  SYNCS.EXCH.64 URZ, [UR8+0x10], UR4 ;  /* 0x00001004083f75b2 */ /* 0x0000220008000100 */
        /* <DEDUP_REMOVED lines=13> */
[----:B------:R-:W-:Y:S01]  /*03a0*/  NOP ;  /* 0x0000000000007918 */ /* 0x000fe20000000000 */
.L_x_3:
[----:B0-----:R-:W-:Y:S05]  /*03b0*/  BSYNC B0 ;  /* 0x0000000000007941 */ /* 0x001fea0003800000 */
.L_x_2:
[----:B------:R-:W-:Y:S01]  /*03c0*/  SHF.R.S32.HI R3, RZ, 0x1f, R10 ;  /* 0x0000001fff037819 */ /* 0x000fe2000001140a */
[----:B------:R-:W0:Y:S01]  /*03d0*/  SHFL.IDX PT, R7, R0, RZ, 0x1f ;  /* 0x00001fff00077589 */ /* 0x000e2200000e0000 */
[----:B------:R-:W5:Y:S01]  /*03e0*/  S2UR UR13, SR_CTAID.X ;  /* 0x00000000000d79c3 */ /* 0x000f620000002500 */
[----:B------:R-:W-:Y:S02]  /*03f0*/  ELECT P0, URZ, PT ;  /* 0x00000000003f782f */ /* 0x000fe40003800000 */
[----:B------:R-:W-:Y:S01]  /*0400*/  LEA.HI R3, R3, R10, RZ, 0x7 ;  /* 0x0000000a03037211 */ /* 0x000fe200078f38ff */
[----:B------:R5:W1:Y:S01]  /*0410*/  SHFL.IDX PT, R9, R0, RZ, 0x1f ;  /* 0x00001fff00097589 */ /* 0x000a6200000e0000 */
[----:B------:R-:W-:Y:S01]  /*0420*/  ELECT P1, URZ, PT ;  /* 0x00000000003f782f */ /* 0x000fe20003820000 */
[----:B------:R-:W-:Y:S01]  /*0430*/  NOP ;  /* 0x0000000000007918 */ /* 0x000fe20000000000 */
[----:B------:R-:W-:Y:S01]  /*0440*/  LOP3.LUT R3, R3, 0xffffff80, RZ, 0xc0, !PT ;  /* 0xffffff8003037812 */ /* 0x000fe200078ec0ff */
[----:B------:R-:W2:Y:S01]  /*0450*/  S2R R16, SR_CTAID.Y ;  /* 0x0000000000107919 */ /* 0x000ea20000002600 */
[----:B------:R-:W-:Y:S01]  /*0460*/  ULDC UR4, c[0x0][0x150] ;  /* 0x0000540000047ab9 */ /* 0x000fe20000000800 */
[----:B------:R-:W3:Y:S01]  /*0470*/  LDC R14, c[0x0][0x144] ;  /* 0x00005100ff0e7b82 */ /* 0x000ee20000000800 */
[----:B------:R-:W-:Y:S01]  /*0480*/  UMOV UR11, 0x80 ;  /* 0x00000080000b7882 */ /* 0x000fe20000000000 */
[----:B------:R-:W-:Y:S01]  /*0490*/  IMAD.IADD R11, R10, 0x1, -R3 ;  /* 0x000000010a0b7824 */ /* 0x000fe200078e0a03 */
[----:B------:R-:W4:Y:S01]  /*04a0*/  SHFL.IDX PT, R4, R4, RZ, 0x1f ;  /* 0x00001fff04047589 */ /* 0x000f2200000e0000 */
[----:B------:R-:W-:Y:S01]  /*04b0*/  NOP ;  /* 0x0000000000007918 */ /* 0x000fe20000000000 */
[----:B------:R-:W-:-:S02]  /*04c0*/  VIADD R40, R5, 0xffffffff ;  /* 0xffffffff05287836 */ /* 0x000fc40000000000 */
[----:B------:R-:W-:Y:S01]  /*04d0*/  SHF.R.S32.HI R18, RZ, 0x1f, R11 ;  /* 0x0000001fff127819 */ /* 0x000fe2000001140b */
[----:B------:R-:W3:Y:S02]  /*04e0*/  LDC R25, c[0x0][0x148] ;  /* 0x00005200ff197b82 */ /* 0x000ee40000000800 */
[----:B------:R-:W-:Y:S02]  /*04f0*/  ISETP.GE.U32.AND P4, PT, R40, 0x2, PT ;  /* 0x000000022800780c */ /* 0x000fe40003f86070 */
[----:B------:R-:W-:Y:S02]  /*0500*/  LEA.HI R3, R18, R11, RZ, 0x3 ;  /* 0x0000000b12037211 */ /* 0x000fe400078f18ff */
[----:B0-----:R-:W-:Y:S02]  /*0510*/  ISETP.NE.OR P0, PT, R7, RZ, !P0 ;  /* 0x000000ff0700720c */ /* 0x001fe40004705670 */
[--C-:B------:R-:W-:Y:S02]  /*0520*/  SHF.R.S32.HI R7, RZ, 0x3, R3.reuse ;  /* 0x00000003ff077819 */ /* 0x100fe40000011403 */
[----:B------:R-:W-:-:S02]  /*0530*/  SHF.R.S32.HI R8, RZ, 0x1f, R3 ;  /* 0x0000001fff087819 */ /* 0x000fc40000011403 */
[----:B------:R-:W-:Y:S02]  /*0540*/  SHF.R.S32.HI R3, RZ, 0x1f, R6 ;  /* 0x0000001fff037819 */ /* 0x000fe40000011406 */
[----:B------:R-:W-:Y:S02]  /*0550*/  LEA.HI R8, R8, R7, RZ, 0x2 ;  /* 0x0000000708087211 */ /* 0x000fe400078f10ff */
[----:B------:R-:W-:Y:S02]  /*0560*/  LEA.HI R3, R3, R6, RZ, 0x2 ;  /* 0x0000000603037211 */ /* 0x000fe400078f10ff */
[----:B------:R-:W-:Y:S01]  /*0570*/  LOP3.LUT R8, R8, 0xfffffffc, RZ, 0xc0, !PT ;  /* 0xfffffffc08087812 */ /* 0x000fe200078ec0ff */
[----:B------:R-:W-:Y:S01]  /*0580*/  VOTEU.ALL UP0, P0 ;  /* 0x00000000003f7886 */ /* 0x000fe20000000000 */
[----:B------:R-:W-:Y:S02]  /*0590*/  LOP3.LUT R3, R3, 0x3ffffffc, RZ, 0xc0, !PT ;  /* 0x3ffffffc03037812 */ /* 0x000fe400078ec0ff */
[----:B-----5:R-:W-:Y:S01]  /*05a0*/  I2FP.F32.U32 R0, UR13 ;  /* 0x0000000d00007c45 */ /* 0x020fe20008201000 */
[----:B------:R-:W-:Y:S01]  /*05b0*/  IMAD.IADD R8, R7, 0x1, -R8 ;  /* 0x0000000107087824 */ /* 0x000fe200078e0a08 */
[----:B-1----:R-:W-:Y:S01]  /*05c0*/  ISETP.NE.OR P1, PT, R9, RZ, !P1 ;  /* 0x000000ff0900720c */ /* 0x002fe20004f25670 */
[----:B------:R-:W-:Y:S01]  /*05d0*/  IMAD.IADD R3, R6, 0x1, -R3 ;  /* 0x0000000106037824 */ /* 0x000fe200078e0a03 */
[----:B------:R-:W0:Y:S01]  /*05e0*/  @!UP0 S2UR UR7, SR_CgaCtaId ;  /* 0x00000000000789c3 */ /* 0x000e220000008800 */
[----:B------:R-:W-:Y:S01]  /*05f0*/  FMUL R12, R0, UR4 ;  /* 0x00000004000c7c20 */ /* 0x000fe20008400000 */
[----:B------:R-:W-:Y:S01]  /*0600*/  ULDC UR4, c[0x0][0x154] ;  /* 0x0000550000047ab9 */ /* 0x000fe20000000800 */
[----:B------:R-:W-:Y:S01]  /*0610*/  IMAD R8, R3, 0x4, R8 ;  /* 0x0000000403087824 */ /* 0x000fe200078e0208 */
[----:B------:R-:W-:Y:S01]  /*0620*/  SHF.R.S32.HI R3, RZ, 0x1f, R2 ;  /* 0x0000001fff037819 */ /* 0x000fe20000011402 */
[----:B------:R-:W-:Y:S01]  /*0630*/  @!UP0 UMOV UR6, 0x400 ;  /* 0x0000040000068882 */ /* 0x000fe20000000000 */
[----:B----4-:R-:W-:Y:S01]  /*0640*/  R2UR UR12, R4 ;  /* 0x00000000040c72ca */ /* 0x010fe200000e0000 */
[----:B------:R-:W1:Y:S01]  /*0650*/  F2I.U32.TRUNC.NTZ R12, R12 ;  /* 0x0000000c000c7305 */ /* 0x000e62000020f000 */
[----:B------:R-:W-:Y:S01]  /*0660*/  LEA.HI R3, R3, R2, RZ, 0x2 ;  /* 0x0000000203037211 */ /* 0x000fe200078f10ff */
[C---:B------:R-:W-:Y:S01]  /*0670*/  IMAD.SHL.U32 R13, R8.reuse, 0x4, RZ ;  /* 0x00000004080d7824 */ /* 0x040fe200078e00ff */
[----:B------:R-:W-:Y:S01]  /*0680*/  LEA.HI R0, R8, R8, RZ, 0x1 ;  /* 0x0000000808007211 */ /* 0x000fe200078f08ff */
[----:B------:R-:W-:Y:S01]  /*0690*/  VOTEU.ALL UP1, P1 ;  /* 0x00000000003f7886 */ /* 0x000fe20000820000 */
[----:B------:R-:W-:Y:S01]  /*06a0*/  LOP3.LUT R3, R3, 0xfffffffc, RZ, 0xc0, !PT ;  /* 0xfffffffc03037812 */ /* 0x000fe200078ec0ff */
[----:B------:R-:W-:Y:S01]  /*06b0*/  VOTEU.ALL UP2, P1 ;  /* 0x00000000003f7886 */ /* 0x000fe20000840000 */
[----:B------:R-:W-:Y:S01]  /*06c0*/  LOP3.LUT R7, R0, 0xfffffffe, RZ, 0xc0, !PT ;  /* 0xfffffffe00077812 */ /* 0x000fe200078ec0ff */
[----:B------:R-:W-:Y:S01]  /*06d0*/  VOTEU.ALL UP3, P1 ;  /* 0x00000000003f7886 */ /* 0x000fe20000860000 */
[----:B------:R-:W4:Y:S01]  /*06e0*/  @!UP1 S2UR UR10, SR_CgaCtaId ;  /* 0x00000000000a99c3 */ /* 0x000f220000008800 */
[----:B------:R-:W-:Y:S01]  /*06f0*/  IMAD.IADD R19, R2, 0x1, -R3 ;  /* 0x0000000102137824 */ /* 0x000fe200078e0a03 */
[----:B--2---:R-:W-:Y:S01]  /*0700*/  I2FP.F32.U32 R0, R16 ;  /* 0x0000001000007245 */ /* 0x004fe20000201000 */
[C---:B------:R-:W-:Y:S01]  /*0710*/  IMAD.IADD R7, R8.reuse, 0x1, -R7 ;  /* 0x0000000108077824 */ /* 0x040fe200078e0a07 */
[----:B------:R-:W-:Y:S01]  /*0720*/  @!UP1 UMOV UR9, 0x400 ;  /* 0x0000040000099882 */ /* 0x000fe20000000000 */
[----:B------:R-:W-:Y:S01]  /*0730*/  LOP3.LUT R13, R8, 0xc, R13, 0x78, !PT ;  /* 0x0000000c080d7812 */ /* 0x000fe200078e780d */
[----:B-1----:R-:W-:-:S02]  /*0740*/  IMAD.MOV R9, RZ, RZ, -R12 ;  /* 0x000000ffff097224 */ /* 0x002fc400078e0a0c */
[----:B------:R-:W-:Y:S01]  /*0750*/  FMUL R0, R0, UR4 ;  /* 0x0000000400007c20 */ /* 0x000fe20008400000 */
[----:B------:R-:W1:Y:S01]  /*0760*/  LDC R2, c[0x0][0x140] ;  /* 0x00005000ff027b82 */ /* 0x000e620000000800 */
[----:B------:R-:W-:Y:S01]  /*0770*/  UMOV UR4, 0x20 ;  /* 0x0000002000047882 */ /* 0x000fe20000000000 */
[----:B---3--:R-:W-:Y:S01]  /*0780*/  IMAD R24, R14, R9, UR13 ;  /* 0x0000000d0e187e24 */ /* 0x008fe2000f8e0209 */
[----:B------:R-:W-:-:S04]  /*0790*/  @!UP0 UIADD3 UR4, -UR4, 0x100000, URZ ;  /* 0x0010000004048890 */ /* 0x000fc8000fffe13f */
[----:B------:R-:W-:Y:S02]  /*07a0*/  @!UP0 USHF.L.U32 UR5, UR4, 0xb, URZ ;  /* 0x0000000b04058899 */ /* 0x000fe4000800063f */
[----:B------:R-:W-:Y:S01]  /*07b0*/  @!UP0 USHF.L.U32 UR4, UR4, 0x1, URZ ;  /* 0x0000000104048899 */ /* 0x000fe2000800063f */
[----:B------:R-:W-:Y:S01]  /*07c0*/  ISETP.NE.AND P2, PT, R19, 0x3, PT ;  /* 0x000000031300780c */ /* 0x000fe20003f45270 */
[----:B------:R-:W2:Y:S01]  /*07d0*/  F2I.U32.TRUNC.NTZ R0, R0 ;  /* 0x0000000000007305 */ /* 0x000ea2000020f000 */
[----:B0-----:R-:W-:Y:S01]  /*07e0*/  @!UP0 ULEA UR8, UR7, UR6, 0x18 ;  /* 0x0000000607088291 */ /* 0x001fe2000f8ec03f */
[----:B------:R-:W-:Y:S01]  /*07f0*/  ISETP.NE.AND P3, PT, R7, R24, PT ;  /* 0x000000180700720c */ /* 0x000fe20003f65270 */
[----:B------:R-:W-:-:S04]  /*0800*/  @!UP1 UIADD3 UR6, -UR11, 0x100000, URZ ;  /* 0x001000000b069890 */ /* 0x000fc8000fffe13f */
[----:B------:R-:W-:Y:S02]  /*0810*/  @!UP1 USHF.L.U32 UR7, UR6, 0xb, URZ ;  /* 0x0000000b06079899 */ /* 0x000fe4000800063f */
[----:B------:R-:W-:Y:S01]  /*0820*/  @!UP1 USHF.L.U32 UR6, UR6, 0x1, URZ ;  /* 0x0000000106069899 */ /* 0x000fe2000800063f */
[----:B------:R-:W-:Y:S01]  /*0830*/  IMAD.MOV.U32 R12, RZ, RZ, 0x1 ;  /* 0x00000001ff0c7424 */ /* 0x000fe200078e00ff */
[----:B------:R-:W-:Y:S01]  /*0840*/  VOTEU.ALL UP4, P1 ;  /* 0x00000000003f7886 */ /* 0x000fe20000880000 */
[----:B------:R-:W-:Y:S01]  /*0850*/  VOTEU.ALL UP5, P1 ;  /* 0x00000000003f7886 */ /* 0x000fe200008a0000 */
[----:B------:R-:W-:Y:S01]  /*0860*/  VOTEU.ALL UP0, P0 ;  /* 0x00000000003f7886 */ /* 0x000fe20000000000 */
[----:B----4-:R-:W-:Y:S01]  /*0870*/  @!UP1 ULEA UR9, UR10, UR9, 0x18 ;  /* 0x000000090a099291 */ /* 0x010fe2000f8ec03f */
[----:B------:R-:W-:Y:S01]  /*0880*/  VOTEU.ALL UP1, P0 ;  /* 0x00000000003f7886 */ /* 0x000fe20000020000 */
[----:B------:R-:W-:Y:S01]  /*0890*/  ISETP.EQ.OR P0, PT, R19, RZ, !P2 ;  /* 0x000000ff1300720c */ /* 0x000fe20005702670 */
[----:B--2---:R-:W-:Y:S01]  /*08a0*/  IMAD.MOV R26, RZ, RZ, -R0 ;  /* 0x000000ffff1a7224 */ /* 0x004fe200078e0a00 */
[----:B------:R-:W-:Y:S01]  /*08b0*/  @P3 LEA.HI R0, R13, R13, RZ, 0x1 ;  /* 0x0000000d0d003211 */ /* 0x000fe200078f08ff */
[----:B------:R-:W0:Y:S02]  /*08c0*/  FENCE.VIEW.ASYNC.S ;  /* 0x00000000000073c6 */ /* 0x000e240000000000 */
[----:B0-----:R0:W2:Y:S01]  /*08d0*/  @!UP0 SYNCS.EXCH.64 URZ, [UR8+0xc0], UR4 ;  /* 0x0000c004083f85b2 */ /* 0x0010a20008000100 */
[----:B------:R-:W-:Y:S01]  /*08e0*/  ISETP.EQ.AND P0, PT, R5, RZ, P0 ;  /* 0x000000ff0500720c */ /* 0x000fe20000702270 */
[----:B------:R-:W-:Y:S01]  /*08f0*/  IMAD R3, R25, R26, R16 ;  /* 0x0000001a19037224 */ /* 0x000fe200078e0210 */
[----:B-1----:R-:W-:-:S02]  /*0900*/  ISETP.EQ.U32.AND P1, PT, R2, 0x1, PT ;  /* 0x000000010200780c */ /* 0x002fc40003f22070 */
[----:B------:R-:W-:Y:S02]  /*0910*/  @P3 SHF.R.S32.HI R0, RZ, 0x1, R0 ;  /* 0x00000001ff003819 */ /* 0x000fe40000011400 */
[----:B------:R-:W-:Y:S02]  /*0920*/  SEL R7, RZ, 0x1, !P0 ;  /* 0x00000001ff077807 */ /* 0x000fe40004000000 */
[----:B------:R-:W-:Y:S02]  /*0930*/  @P3 ISETP.NE.AND P5, PT, R0, R3, PT ;  /* 0x000000030000320c */ /* 0x000fe40003fa5270 */
[----:B------:R-:W-:Y:S02]  /*0940*/  ISETP.NE.AND P2, PT, R5, RZ, PT ;  /* 0x000000ff0500720c */ /* 0x000fe40003f45270 */
[----:B------:R-:W-:Y:S02]  /*0950*/  SEL R7, R7, 0x2, P4 ;  /* 0x0000000207077807 */ /* 0x000fe40002000000 */
[----:B------:R-:W-:Y:S01]  /*0960*/  @P3 SEL R12, RZ, 0x1, P5 ;  /* 0x00000001ff0c3807 */ /* 0x000fe20002800000 */
[----:B------:R0:W1:Y:S01]  /*0970*/  @!UP1 SYNCS.EXCH.64 URZ, [UR8+0xc8], UR4 ;  /* 0x0000c804083f95b2 */ /* 0x0000620008000100 */
[----:B------:R-:W-:Y:S01]  /*0980*/  NOP ;  /* 0x0000000000007918 */ /* 0x000fe20000000000 */
[----:B------:R0:W3:Y:S01]  /*0990*/  @!UP2 SYNCS.EXCH.64 URZ, [UR9+0xa0], UR6 ;  /* 0x0000a006093fa5b2 */ /* 0x0000e20008000100 */
[----:B------:R0:W4:Y:S01]  /*09a0*/  @!UP3 SYNCS.EXCH.64 URZ, [UR9+0xa8], UR6 ;  /* 0x0000a806093fb5b2 */ /* 0x0001220008000100 */
[----:B------:R0:W0:Y:S01]  /*09b0*/  @!UP4 SYNCS.EXCH.64 URZ, [UR9+0xb0], UR6 ;  /* 0x0000b006093fc5b2 */ /* 0x0000220008000100 */
[----:B------:R0:W0:Y:S01]  /*09c0*/  @!UP5 SYNCS.EXCH.64 URZ, [UR9+0xb8], UR6 ;  /* 0x0000b806093fd5b2 */ /* 0x0000220008000100 */
[----:B------:R-:W-:Y:S01]  /*09d0*/  NOP ;  /* 0x0000000000007918 */ /* 0x000fe20000000000 */
[----:B--2---:R-:W-:Y:S05]  /*09e0*/  @!P1 BRA `(.L_x_4) ;  /* 0x0000000000089947 */ /* 0x004fea0003800000 */
[----:B01-34-:R-:W-:Y:S01]  /*09f0*/  UCGABAR_ARV ;  /* 0x00000000000079c7 */ /* 0x01bfe20008000000 */
[----:B------:R-:W-:Y:S05]  /*0a00*/  BRA `(.L_x_5) ;  /* 0x0000000000047947 */ /* 0x000fea0003800000 */
.L_x_4:
[----:B01-34-:R-:W-:Y:S01]  /*0a10*/  NOP ;  /* 0x0000000000007918 */ /* 0x01bfe20000000000 */
.L_x_5:
[----:B------:R-:W-:Y:S01]  /*0a20*/  ULDC.64 UR4, c[0x0][0x698] ;  /* 0x0001a60000047ab9 */ /* 0x000fe20000000a00 */
[----:B------:R-:W-:Y:S01]  /*0a30*/  ULDC.64 UR16, c[0x0][0x208] ;  /* 0x0000820000107ab9 */ /* 0x000fe20000000a00 */
[----:B------:R-:W-:-:S04]  /*0a40*/  ISETP.NE.U32.AND P0, PT, RZ, UR4, PT ;  /* 0x00000004ff007c0c */ /* 0x000fc8000bf05070 */
[----:B------:R-:W-:-:S13]  /*0a50*/  ISETP.NE.AND.EX P0, PT, RZ, UR5, PT, P0 ;  /* 0x00000005ff007c0c */ /* 0x000fda000bf05300 */
[----:B------:R-:W-:Y:S05]  /*0a60*/  @!P0 BRA `(.L_x_6) ;  /* 0x00000000001c8947 */ /* 0x000fea0003800000 */
[----:B------:R-:W0:Y:S02]  /*0a70*/  LDC.64 R2, c[0x0][0x698] ;  /* 0x0001a600ff027b82 */ /* 0x000e240000000a00 */
[----:B0-----:R-:W2:Y:S02]  /*0a80*/  LDG.E.64 R2, desc[UR16][R2.64] ;  /* 0x0000001002027981 */ /* 0x001ea4000c1e1b00 */
[----:B--2---:R-:W-:-:S04]  /*0a90*/  ISETP.NE.U32.AND P0, PT, R2, RZ, PT ;  /* 0x000000ff0200720c */ /* 0x004fc80003f05070 */
[----:B------:R-:W-:-:S13]  /*0aa0*/  ISETP.NE.AND.EX P0, PT, R3, RZ, PT, P0 ;  /* 0x000000ff0300720c */ /* 0x000fda0003f05300 */
[----:B------:R-:W-:Y:S05]  /*0ab0*/  @!P0 BRA `(.L_x_6) ;  /* 0x0000000000088947 */ /* 0x000fea0003800000 */
[----:B------:R0:W5:Y:S01]  /*0ac0*/  LD.E R14, desc[UR16][R2.64] ;  /* 0x00000010020e7980 */ /* 0x000162000c101900 */
[----:B------:R-:W-:Y:S05]  /*0ad0*/  BRA `(.L_x_7) ;  /* 0x0000000000207947 */ /* 0x000fea0003800000 */
.L_x_6:
[----:B------:R-:W-:Y:S02]  /*0ae0*/  ULDC.64 UR4, c[0x0][0x688] ;  /* 0x0001a20000047ab9 */ /* 0x000fe40000000a00 */
[----:B------:R-:W-:-:S04]  /*0af0*/  ISETP.NE.U32.AND P0, PT, RZ, UR4, PT ;  /* 0x00000004ff007c0c */ /* 0x000fc8000bf05070 */
[----:B------:R-:W-:-:S13]  /*0b00*/  ISETP.NE.AND.EX P0, PT, RZ, UR5, PT, P0 ;  /* 0x00000005ff007c0c */ /* 0x000fda000bf05300 */
[----:B------:R-:W-:Y:S05]  /*0b10*/  @!P0 BRA `(.L_x_8) ;  /* 0x00000000000c8947 */ /* 0x000fea0003800000 */
[----:B------:R-:W0:Y:S02]  /*0b20*/  LDC.64 R14, c[0x0][0x688] ;  /* 0x0001a200ff0e7b82 */ /* 0x000e240000000a00 */
[----:B0-----:R1:W5:Y:S01]  /*0b30*/  LDG.E R14, desc[UR16][R14.64] ;  /* 0x000000100e0e7981 */ /* 0x001362000c1e1900 */
[----:B------:R-:W-:Y:S05]  /*0b40*/  BRA `(.L_x_7) ;  /* 0x0000000000047947 */ /* 0x000fea0003800000 */
.L_x_8:
[----:B------:R-:W2:Y:S02]  /*0b50*/  LDC R14, c[0x0][0x680] ;  /* 0x0001a000ff0e7b82 */ /* 0x000ea40000000800 */
.L_x_7:
[----:B------:R-:W-:Y:S02]  /*0b60*/  ULDC.64 UR4, c[0x0][0x6a0] ;  /* 0x0001a80000047ab9 */ /* 0x000fe40000000a00 */
[----:B------:R-:W-:-:S04]  /*0b70*/  ISETP.NE.U32.AND P0, PT, RZ, UR4, PT ;  /* 0x00000004ff007c0c */ /* 0x000fc8000bf05070 */
[----:B------:R-:W-:-:S13]  /*0b80*/  ISETP.NE.AND.EX P0, PT, RZ, UR5, PT, P0 ;  /* 0x00000005ff007c0c */ /* 0x000fda000bf05300 */
[----:B------:R-:W-:Y:S05]  /*0b90*/  @!P0 BRA `(.L_x_9) ;  /* 0x00000000001c8947 */ /* 0x000fea0003800000 */
[----:B0-----:R-:W0:Y:S02]  /*0ba0*/  LDC.64 R2, c[0x0][0x6a0] ;  /* 0x0001a800ff027b82 */ /* 0x001e240000000a00 */
[----:B0-----:R-:W3:Y:S02]  /*0bb0*/  LDG.E.64 R2, desc[UR16][R2.64] ;  /* 0x0000001002027981 */ /* 0x001ee4000c1e1b00 */
[----:B---3--:R-:W-:-:S04]  /*0bc0*/  ISETP.NE.U32.AND P0, PT, R2, RZ, PT ;  /* 0x000000ff0200720c */ /* 0x008fc80003f05070 */
[----:B------:R-:W-:-:S13]  /*0bd0*/  ISETP.NE.AND.EX P0, PT, R3, RZ, PT, P0 ;  /* 0x000000ff0300720c */ /* 0x000fda0003f05300 */
[----:B------:R-:W-:Y:S05]  /*0be0*/  @!P0 BRA `(.L_x_9) ;  /* 0x0000000000088947 */ /* 0x000fea0003800000 */
[----:B-1----:R0:W5:Y:S01]  /*0bf0*/  LD.E R15, desc[UR16][R2.64] ;  /* 0x00000010020f7980 */ /* 0x002162000c101900 */
[----:B------:R-:W-:Y:S05]  /*0c00*/  BRA `(.L_x_10) ;  /* 0x0000000000207947 */ /* 0x000fea0003800000 */
.L_x_9:
[----:B------:R-:W-:Y:S02]  /*0c10*/  ULDC.64 UR4, c[0x0][0x690] ;  /* 0x0001a40000047ab9 */ /* 0x000fe40000000a00 */
[----:B------:R-:W-:-:S04]  /*0c20*/  ISETP.NE.U32.AND P0, PT, RZ, UR4, PT ;  /* 0x00000004ff007c0c */ /* 0x000fc8000bf05070 */
[----:B------:R-:W-:-:S13]  /*0c30*/  ISETP.NE.AND.EX P0, PT, RZ, UR5, PT, P0 ;  /* 0x00000005ff007c0c */ /* 0x000fda000bf05300 */
[----:B------:R-:W-:Y:S05]  /*0c40*/  @!P0 BRA `(.L_x_11) ;  /* 0x00000000000c8947 */ /* 0x000fea0003800000 */
[----:B0-----:R-:W1:Y:S02]  /*0c50*/  LDC.64 R2, c[0x0][0x690] ;  /* 0x0001a400ff027b82 */ /* 0x001e640000000a00 */
[----:B-1----:R1:W5:Y:S01]  /*0c60*/  LDG.E R15, desc[UR16][R2.64] ;  /* 0x00000010020f7981 */ /* 0x002362000c1e1900 */
[----:B------:R-:W-:Y:S05]  /*0c70*/  BRA `(.L_x_10) ;  /* 0x0000000000047947 */ /* 0x000fea0003800000 */
.L_x_11:
[----:B-1----:R-:W3:Y:S02]  /*0c80*/  LDC R15, c[0x0][0x684] ;  /* 0x0001a100ff0f7b82 */ /* 0x002ee40000000800 */
.L_x_10:
[----:B------:R-:W4:Y:S01]  /*0c90*/  LDC R0, c[0x0][0x75c] ;  /* 0x0001d700ff007b82 */ /* 0x000f220000000800 */
[----:B------:R-:W-:Y:S01]  /*0ca0*/  ULDC UR8, c[0x0][0x604] ;  /* 0x0001810000087ab9 */ /* 0x000fe20000000800 */
[----:B------:R-:W-:Y:S01]  /*0cb0*/  ISETP.NE.AND P0, PT, R5, 0x2, PT ;  /* 0x000000020500780c */ /* 0x000fe20003f05270 */
[----:B------:R-:W-:Y:S01]  /*0cc0*/  UIADD3 UR8, UR8, 0x3f, URZ ;  /* 0x0000003f08087890 */ /* 0x000fe2000fffe03f */
[----:B------:R-:W-:Y:S01]  /*0cd0*/  IMAD.U32 R4, RZ, RZ, UR13 ;  /* 0x0000000dff047e24 */ /* 0x000fe2000f8e00ff */
[----:B------:R-:W-:Y:S01]  /*0ce0*/  UMOV UR5, URZ ;  /* 0x0000003f00057c82 */ /* 0x000fe20008000000 */
[----:B------:R-:W-:Y:S01]  /*0cf0*/  UMOV UR4, URZ ;  /* 0x0000003f00047c82 */ /* 0x000fe20008000000 */
[----:B------:R-:W-:Y:S01]  /*0d00*/  USHF.R.S32.HI UR9, URZ, 0x1f, UR8 ;  /* 0x0000001f3f097899 */ /* 0x000fe20008011408 */
[----:B------:R-:W-:-:S03]  /*0d10*/  ULDC.64 UR10, c[0x0][0x750] ;  /* 0x0001d400000a7ab9 */ /* 0x000fc60000000a00 */
[----:B------:R-:W-:Y:S01]  /*0d20*/  ULEA.HI UR9, UR9, UR8, URZ, 0x6 ;  /* 0x0000000809097291 */ /* 0x000fe2000f8f303f */
[----:B----4-:R-:W-:-:S13]  /*0d30*/  ISETP.NE.AND P3, PT, R0, 0x1, PT ;  /* 0x000000010000780c */ /* 0x010fda0003f65270 */
[----:B01----:R-:W0:Y:S01]  /*0d40*/  @P3 LDC R3, c[0x0][0x10] ;  /* 0x00000400ff033b82 */ /* 0x003e220000000800 */
[----:B------:R-:W-:Y:S02]  /*0d50*/  @P3 IMAD.MOV.U32 R17, RZ, RZ, RZ ;  /* 0x000000ffff113224 */ /* 0x000fe400078e00ff */
[----:B------:R-:W-:-:S05]  /*0d60*/  @P3 IMAD.MOV.U32 R5, RZ, RZ, RZ ;  /* 0x000000ffff053224 */ /* 0x000fca00078e00ff */
[----:B------:R-:W1:Y:S01]  /*0d70*/  @!P3 LDC R9, c[0x0][0xc] ;  /* 0x00000300ff09bb82 */ /* 0x000e620000000800 */
[----:B------:R-:W-:Y:S01]  /*0d80*/  ULDC UR6, c[0x0][0xc] ;  /* 0x0000030000067ab9 */ /* 0x000fe20000000800 */
[----:B------:R-:W-:Y:S02]  /*0d90*/  ULDC UR7, c[0x0][0x10] ;  /* 0x0000040000077ab9 */ /* 0x000fe40000000800 */
[----:B------:R-:W-:-:S04]  /*0da0*/  UIMAD.WIDE.U32 UR6, UR6, UR7, URZ ;  /* 0x00000007060672a5 */ /* 0x000fc8000f8e003f */
[----:B------:R-:W4:Y:S01]  /*0db0*/  LDC R8, c[0x0][0x14] ;  /* 0x00000500ff087b82 */ /* 0x000f220000000800 */
[----:B0-----:R-:W-:-:S04]  /*0dc0*/  @P3 IMAD.WIDE.U32 R2, R3, UR13, R16 ;  /* 0x0000000d03023c25 */ /* 0x001fc8000f8e0010 */
[----:B------:R-:W-:Y:S02]  /*0dd0*/  @P3 IMAD.IADD R3, R3, 0x1, R5 ;  /* 0x0000000103033824 */ /* 0x000fe400078e0205 */
[----:B------:R-:W-:Y:S02]  /*0de0*/  IMAD.MOV.U32 R5, RZ, RZ, RZ ;  /* 0x000000ffff057224 */ /* 0x000fe400078e00ff */
[----:B-1----:R-:W-:-:S04]  /*0df0*/  @!P3 IMAD.WIDE.U32 R4, R16, R9, R4 ;  /* 0x000000091004b225 */ /* 0x002fc800078e0004 */
[----:B------:R-:W-:Y:S02]  /*0e00*/  @!P3 IMAD.MOV.U32 R2, RZ, RZ, R4 ;  /* 0x000000ffff02b224 */ /* 0x000fe400078e0004 */
[C---:B----4-:R-:W-:Y:S02]  /*0e10*/  IMAD R21, R8.reuse, UR7, RZ ;  /* 0x0000000708157c24 */ /* 0x050fe4000f8e02ff */
[----:B------:R-:W-:Y:S01]  /*0e20*/  IMAD.WIDE.U32 R8, R8, UR6, RZ ;  /* 0x0000000608087c25 */ /* 0x000fe2000f8e00ff */
[----:B------:R-:W-:-:S03]  /*0e30*/  USHF.R.S32.HI UR6, URZ, 0x6, UR9 ;  /* 0x000000063f067899 */ /* 0x000fc60008011409 */
[----:B------:R-:W-:Y:S02]  /*0e40*/  @!P3 IMAD.MOV.U32 R3, RZ, RZ, R5 ;  /* 0x000000ffff03b224 */ /* 0x000fe400078e0005 */
[----:B------:R-:W-:Y:S01]  /*0e50*/  IMAD.IADD R0, R9, 0x1, R21 ;  /* 0x0000000109007824 */ /* 0x000fe200078e0215 */
[----:B------:R-:W-:Y:S06]  /*0e60*/  @P0 BRA `(.L_x_12) ;  /* 0x0000000000200947 */ /* 0x000fec0003800000 */
[----:B------:R-:W-:Y:S01]  /*0e70*/  UISETP.GE.U32.AND UP0, UPT, UR6, 0x9, UPT ;  /* 0x000000090600788c */ /* 0x000fe2000bf06070 */
[----:B------:R-:W-:Y:S01]  /*0e80*/  IADD3 R2, P0, R2, R8, RZ ;  /* 0x0000000802027210 */ /* 0x000fe20007f1e0ff */
[----:B------:R-:W-:-:S04]  /*0e90*/  UIMAD.WIDE.U32 UR4, UR6, 0x38e38e39, URZ ;  /* 0x38e38e39060478a5 */ /* 0x000fc8000f8e003f */
[----:B------:R-:W-:Y:S01]  /*0ea0*/  USHF.R.U32.HI UR5, URZ, 0x1, UR5 ;  /* 0x000000013f057899 */ /* 0x000fe20008011605 */
[----:B------:R-:W-:Y:S02]  /*0eb0*/  IMAD.X R3, R0, 0x1, R3, P0 ;  /* 0x0000000100037824 */ /* 0x000fe400000e0603 */
[----:B------:R-:W-:Y:S02]  /*0ec0*/  UMOV UR4, URZ ;  /* 0x0000003f00047c82 */ /* 0x000fe40008000000 */
[----:B------:R-:W-:Y:S02]  /*0ed0*/  @UP0 ULOP3.LUT UR4, UR5, 0x1, URZ, 0xc0, !UPT ;  /* 0x0000000105040892 */ /* 0x000fe4000f8ec03f */
[----:B------:R-:W-:-:S12]  /*0ee0*/  UIMAD UR5, UR5, -0x9, UR6 ;  /* 0xfffffff7050578a4 */ /* 0x000fd8000f8e0206 */
.L_x_12:
[----:B------:R-:W-:Y:S01]  /*0ef0*/  ISETP.GE.U32.AND P0, PT, R2, UR10, PT ;  /* 0x0000000a02007c0c */ /* 0x000fe2000bf06070 */
[----:B------:R-:W-:Y:S01]  /*0f00*/  IMAD.MOV.U32 R6, RZ, RZ, -0x1 ;  /* 0xffffffffff067424 */ /* 0x000fe200078e00ff */
[----:B------:R-:W-:Y:S01]  /*0f10*/  PRMT R20, RZ, 0x7610, R20 ;  /* 0x00007610ff147816 */ /* 0x000fe20000000014 */
[----:B------:R-:W-:Y:S01]  /*0f20*/  IMAD.MOV.U32 R4, RZ, RZ, -0x1 ;  /* 0xffffffffff047424 */ /* 0x000fe200078e00ff */
[----:B------:R-:W-:Y:S01]  /*0f30*/  ISETP.GE.U32.AND.EX P0, PT, R3, UR11, PT, P0 ;  /* 0x0000000b03007c0c */ /* 0x000fe2000bf06100 */
[----:B------:R-:W-:-:S12]  /*0f40*/  IMAD.MOV.U32 R5, RZ, RZ, -0x1 ;  /* 0xffffffffff057424 */ /* 0x000fd800078e00ff */
[----:B------:R-:W-:Y:S05]  /*0f50*/  @P0 BRA `(.L_x_13) ;  /* 0x0000000400240947 */ /* 0x000fea0003800000 */
[----:B------:R-:W0:Y:S01]  /*0f60*/  LDC.64 R28, c[0x0][0x728] ;  /* 0x0001ca00ff1c7b82 */ /* 0x000e220000000a00 */
[----:B------:R-:W-:Y:S02]  /*0f70*/  IMAD.MOV.U32 R4, RZ, RZ, R2 ;  /* 0x000000ffff047224 */ /* 0x000fe400078e0002 */
[----:B------:R-:W-:-:S05]  /*0f80*/  IMAD.MOV.U32 R5, RZ, RZ, R3 ;  /* 0x000000ffff057224 */ /* 0x000fca00078e0003 */
[----:B------:R-:W1:Y:S08]  /*0f90*/  LDC R6, c[0x0][0x730] ;  /* 0x0001cc00ff067b82 */ /* 0x000e700000000800 */
[----:B------:R-:W4:Y:S01]  /*0fa0*/  LDC.64 R30, c[0x0][0x720] ;  /* 0x0001c800ff1e7b82 */ /* 0x000f220000000a00 */
[----:B0-----:R-:W-:-:S04]  /*0fb0*/  ISETP.NE.U32.AND P0, PT, R28, RZ, PT ;  /* 0x000000ff1c00720c */ /* 0x001fc80003f05070 */
[----:B------:R-:W-:-:S13]  /*0fc0*/  ISETP.NE.AND.EX P0, PT, R29, RZ, PT, P0 ;  /* 0x000000ff1d00720c */ /* 0x000fda0003f05300 */
[----:B-1--4-:R-:W-:Y:S05]  /*0fd0*/  @!P0 BRA `(.L_x_14) ;  /* 0x0000000000288947 */ /* 0x012fea0003800000 */
[----:B------:R-:W0:Y:S02]  /*0fe0*/  LDC R23, c[0x0][0x734] ;  /* 0x0001cd00ff177b82 */ /* 0x000e240000000800 */
[----:B0-----:R-:W-:-:S05]  /*0ff0*/  IADD3 R23, P0, R2, R23, RZ ;  /* 0x0000001702177210 */ /* 0x001fca0007f1e0ff */
[----:B------:R-:W-:-:S04]  /*1000*/  IMAD.X R27, RZ, RZ, R3, P0 ;  /* 0x000000ffff1b7224 */ /* 0x000fc800000e0603 */
[----:B------:R-:W-:-:S04]  /*1010*/  IMAD.WIDE.U32 R4, R27, R28, RZ ;  /* 0x0000001c1b047225 */ /* 0x000fc800078e00ff */
[----:B------:R-:W-:-:S04]  /*1020*/  IMAD.WIDE.U32 R20, P0, R23, R29, R4 ;  /* 0x0000001d17147225 */ /* 0x000fc80007800004 */
[----:B------:R-:W-:-:S04]  /*1030*/  IMAD.WIDE.U32 R4, R23, R28, RZ ;  /* 0x0000001c17047225 */ /* 0x000fc800078e00ff */
[----:B------:R-:W-:Y:S01]  /*1040*/  IMAD.X R23, RZ, RZ, RZ, P0 ;  /* 0x000000ffff177224 */ /* 0x000fe200000e06ff */
[----:B------:R-:W-:Y:S01]  /*1050*/  IADD3 RZ, P0, R5, R20, RZ ;  /* 0x0000001405ff7210 */ /* 0x000fe20007f1e0ff */
[----:B------:R-:W-:-:S04]  /*1060*/  IMAD.MOV.U32 R22, RZ, RZ, R21 ;  /* 0x000000ffff167224 */ /* 0x000fc800078e0015 */
[----:B------:R-:W-:-:S08]  /*1070*/  IMAD.WIDE.U32.X R4, R27, R29, R22, P0 ;  /* 0x0000001d1b047225 */ /* 0x000fd000000e0416 */
.L_x_14:
[----:B------:R-:W0:Y:S01]  /*1080*/  LDC.64 R32, c[0x0][0x740] ;  /* 0x0001d000ff207b82 */ /* 0x000e220000000a00 */
[-CC-:B------:R-:W-:Y:S01]  /*1090*/  SHF.R.U64 R36, R4, R6.reuse, R5.reuse ;  /* 0x0000000604247219 */ /* 0x180fe20000001205 */
[----:B------:R-:W-:Y:S01]  /*10a0*/  IMAD.MOV.U32 R37, RZ, RZ, 0x1 ;  /* 0x00000001ff257424 */ /* 0x000fe200078e00ff */
[----:B------:R-:W-:Y:S02]  /*10b0*/  SHF.R.U32.HI R4, RZ, R6, R5 ;  /* 0x00000006ff047219 */ /* 0x000fe40000011605 */
[----:B------:R-:W-:-:S03]  /*10c0*/  IADD3 R21, P0, RZ, -R36, RZ ;  /* 0x80000024ff157210 */ /* 0x000fc60007f1e0ff */
[----:B------:R-:W1:Y:S02]  /*10d0*/  LDC R20, c[0x0][0x718] ;  /* 0x0001c600ff147b82 */ /* 0x000e640000000800 */
[----:B------:R-:W-:-:S04]  /*10e0*/  IMAD.X R5, RZ, RZ, ~R4, P0 ;  /* 0x000000ffff057224 */ /* 0x000fc800000e0e04 */
[-C--:B------:R-:W-:Y:S02]  /*10f0*/  IMAD R6, R5, R30.reuse, RZ ;  /* 0x0000001e05067224 */ /* 0x080fe400078e02ff */
[----:B------:R-:W4:Y:S01]  /*1100*/  LDC R23, c[0x0][0x708] ;  /* 0x0001c200ff177b82 */ /* 0x000f220000000800 */
[----:B------:R-:W-:-:S04]  /*1110*/  IMAD.WIDE.U32 R4, R21, R30, R2 ;  /* 0x0000001e15047225 */ /* 0x000fc800078e0002 */
[----:B------:R-:W-:-:S03]  /*1120*/  IMAD R21, R21, R31, R6 ;  /* 0x0000001f15157224 */ /* 0x000fc600078e0206 */
[----:B------:R-:W2:Y:S01]  /*1130*/  LDC R28, c[0x0][0x758] ;  /* 0x0001d600ff1c7b82 */ /* 0x000ea20000000800 */
[----:B------:R-:W-:Y:S01]  /*1140*/  IMAD.IADD R5, R5, 0x1, R21 ;  /* 0x0000000105057824 */ /* 0x000fe200078e0215 */
[----:B0-----:R-:W-:Y:S01]  /*1150*/  ISETP.NE.U32.AND P0, PT, R32, RZ, PT ;  /* 0x000000ff2000720c */ /* 0x001fe20003f05070 */
[----:B------:R-:W-:-:S03]  /*1160*/  IMAD.MOV.U32 R21, RZ, RZ, -0x1 ;  /* 0xffffffffff157424 */ /* 0x000fc600078e00ff */
[----:B------:R-:W-:Y:S02]  /*1170*/  ISETP.NE.AND.EX P0, PT, R33, RZ, PT, P0 ;  /* 0x000000ff2100720c */ /* 0x000fe40003f05300 */
[----:B------:R-:W0:Y:S01]  /*1180*/  LDC R31, c[0x0][0x700] ;  /* 0x0001c000ff1f7b82 */ /* 0x000e220000000800 */
[-CC-:B-1----:R-:W-:Y:S02]  /*1190*/  SHF.R.U64 R29, R4, R20.reuse, R5.reuse ;  /* 0x00000014041d7219 */ /* 0x182fe40000001205 */
[----:B------:R-:W-:-:S05]  /*11a0*/  SHF.R.U32.HI R4, RZ, R20, R5 ;  /* 0x00000014ff047219 */ /* 0x000fca0000011605 */
[----:B------:R-:W1:Y:S01]  /*11b0*/  LDC R30, c[0x0][0x748] ;  /* 0x0001d200ff1e7b82 */ /* 0x000e620000000800 */
[-CC-:B----4-:R-:W-:Y:S02]  /*11c0*/  SHF.R.U64 R39, R29, R23.reuse, R4.reuse ;  /* 0x000000171d277219 */ /* 0x190fe40000001204 */
[----:B------:R-:W-:-:S05]  /*11d0*/  SHF.R.U32.HI R5, RZ, R23, R4 ;  /* 0x00000017ff057219 */ /* 0x000fca0000011604 */
[----:B------:R-:W4:Y:S01]  /*11e0*/  LDC R35, c[0x0][0x738] ;  /* 0x0001ce00ff237b82 */ /* 0x000f220000000800 */
[-C--:B--2---:R-:W-:Y:S02]  /*11f0*/  SHF.L.U32 R4, R21, R28.reuse, RZ ;  /* 0x0000001c15047219 */ /* 0x084fe400000006ff */
[--C-:B------:R-:W-:Y:S02]  /*1200*/  SHF.R.U64 R38, R39, R28, R5.reuse ;  /* 0x0000001c27267219 */ /* 0x100fe40000001205 */
[----:B------:R-:W-:Y:S02]  /*1210*/  LOP3.LUT R6, RZ, R4, RZ, 0x33, !PT ;  /* 0x00000004ff067212 */ /* 0x000fe400078e33ff */
[----:B------:R-:W-:Y:S01]  /*1220*/  SHF.R.U32.HI R5, RZ, R28, R5 ;  /* 0x0000001cff057219 */ /* 0x000fe20000011605 */
[----:B------:R-:W2:Y:S01]  /*1230*/  LDC R34, c[0x0][0x710] ;  /* 0x0001c400ff227b82 */ /* 0x000ea20000000800 */
[----:B------:R-:W-:Y:S01]  /*1240*/  IMAD.MOV.U32 R4, RZ, RZ, R38 ;  /* 0x000000ffff047224 */ /* 0x000fe200078e0026 */
[----:B------:R-:W-:Y:S06]  /*1250*/  @!P0 BRA `(.L_x_15) ;  /* 0x0000000000288947 */ /* 0x000fec0003800000 */
[----:B------:R-:W3:Y:S02]  /*1260*/  LDC R23, c[0x0][0x74c] ;  /* 0x0001d300ff177b82 */ /* 0x000ee40000000800 */
[----:B---3--:R-:W-:-:S05]  /*1270*/  IADD3 R23, P0, R38, R23, RZ ;  /* 0x0000001726177210 */ /* 0x008fca0007f1e0ff */
        /* <DEDUP_REMOVED lines=8> */
.L_x_15:
[----:B-1----:R-:W-:Y:S01]  /*1300*/  SHF.R.U64 R17, R4, R30, R5 ;  /* 0x0000001e04117219 */ /* 0x002fe20000001205 */
[----:B------:R-:W-:Y:S01]  /*1310*/  @P3 IMAD R24, R25, R26, R16 ;  /* 0x0000001a19183224 */ /* 0x000fe200078e0210 */
[----:B------:R-:W-:Y:S01]  /*1320*/  LOP3.LUT R5, R39, R6, RZ, 0xc0, !PT ;  /* 0x0000000627057212 */ /* 0x000fe200078ec0ff */
[----:B0-----:R-:W-:Y:S01]  /*1330*/  VIADD R6, R31, 0xffffffff ;  /* 0xffffffff1f067836 */ /* 0x001fe20000000000 */
[----:B------:R-:W-:Y:S01]  /*1340*/  SHF.L.U32 R4, R37, R28, RZ ;  /* 0x0000001c25047219 */ /* 0x000fe200000006ff */
[----:B------:R-:W-:-:S03]  /*1350*/  IMAD.MOV R20, RZ, RZ, -R17 ;  /* 0x000000ffff147224 */ /* 0x000fc600078e0a11 */
[----:B------:R-:W-:Y:S01]  /*1360*/  LOP3.LUT R29, R29, R6, RZ, 0xc0, !PT ;  /* 0x000000061d1d7212 */ /* 0x000fe200078ec0ff */
[----:B------:R-:W-:Y:S02]  /*1370*/  IMAD R5, R4, R17, R5 ;  /* 0x0000001104057224 */ /* 0x000fe400078e0205 */
[----:B----4-:R-:W-:Y:S02]  /*1380*/  IMAD R4, R20, R35, R38 ;  /* 0x0000002314047224 */ /* 0x010fe400078e0226 */
[----:B--2---:R-:W-:Y:S02]  /*1390*/  IMAD R6, R5, R34, R24 ;  /* 0x0000002205067224 */ /* 0x004fe400078e0218 */
[----:B------:R-:W-:Y:S02]  /*13a0*/  IMAD R5, R4, R31, R29 ;  /* 0x0000001f04057224 */ /* 0x000fe400078e021d */
[----:B------:R-:W-:-:S03]  /*13b0*/  IMAD.MOV.U32 R20, RZ, RZ, 0x1 ;  /* 0x00000001ff147424 */ /* 0x000fc600078e00ff */
[----:B------:R-:W-:Y:S02]  /*13c0*/  SEL R4, R5, R6, !P3 ;  /* 0x0000000605047207 */ /* 0x000fe40005800000 */
[----:B------:R-:W-:Y:S01]  /*13d0*/  SEL R6, R6, R5, !P3 ;  /* 0x0000000506067207 */ /* 0x000fe20005800000 */
[----:B------:R-:W-:-:S07]  /*13e0*/  IMAD.MOV.U32 R5, RZ, RZ, R36 ;  /* 0x000000ffff057224 */ /* 0x000fce00078e0024 */
.L_x_13:
[----:B------:R-:W-:Y:S05]  /*13f0*/  @!P1 BRA `(.L_x_16) ;  /* 0x00000000000c9947 */ /* 0x000fea0003800000 */
[----:B------:R-:W-:Y:S01]  /*1400*/  UCGABAR_WAIT ;  /* 0x0000000000007dc7 */ /* 0x000fe20008000000 */
[----:B------:R-:W-:Y:S01]  /*1410*/  CCTL.IVALL ;  /* 0x00000000ff00798f */ /* 0x000fe20002000000 */
[----:B------:R-:W-:Y:S05]  /*1420*/  BRA `(.L_x_17) ;  /* 0x0000000000047947 */ /* 0x000fea0003800000 */
.L_x_16:
[----:B------:R-:W-:Y:S06]  /*1430*/  BAR.SYNC.DEFER_BLOCKING 0x0 ;  /* 0x0000000000007b1d */ /* 0x000fec0000010000 */
.L_x_17:
[----:B------:R-:W-:Y:S05]  /*1440*/  @!P2 BRA `(.L_x_18) ;  /* 0x000000380000a947 */ /* 0x000fea0003800000 */
[----:B------:R-:W-:-:S13]  /*1450*/  ISETP.GT.U32.AND P0, PT, R40, 0x1, PT ;  /* 0x000000012800780c */ /* 0x000fda0003f04070 */
[----:B------:R-:W-:Y:S05]  /*1460*/  @P0 EXIT ;  /* 0x000000000000094d */ /* 0x000fea0003800000 */
.L_x_19:
[----:B------:R-:W-:-:S08]  /*1470*/  NOP ;  /* 0x0000000000007918 */ /* 0x000fd00000000000 */
[----:B------:R-:W0:Y:S02]  /*1480*/  USETMAXREG.TRY_ALLOC.CTAPOOL UP0, 0xe8 ;  /* 0x000000e8000079c8 */ /* 0x000e240008000600 */
[----:B0-----:R-:W-:-:S13]  /*1490*/  PLOP3.LUT P0, PT, PT, PT, UP0, 0x80, 0x0 ;  /* 0x000000000000781c */ /* 0x001fda0003f0f008 */
[----:B------:R-:W-:Y:S05]  /*14a0*/  @!P0 BRA `(.L_x_19) ;  /* 0xfffffffc00f08947 */ /* 0x000fea000383ffff */
[----:B------:R-:W-:-:S13]  /*14b0*/  LOP3.LUT P0, RZ, R20, 0xff, RZ, 0xc0, !PT ;  /* 0x000000ff14ff7812 */ /* 0x000fda000780c0ff */
[----:B------:R-:W-:Y:S05]  /*14c0*/  @!P0 EXIT ;  /* 0x000000000000894d */ /* 0x000fea0003800000 */
[CC--:B------:R-:W-:Y:S01]  /*14d0*/  LEA.HI R16, R18.reuse, R11.reuse, RZ, 0x2 ;  /* 0x0000000b12107211 */ /* 0x0c0fe200078f10ff */
[----:B------:R-:W0:Y:S01]  /*14e0*/  S2UR UR8, SR_CgaCtaId ;  /* 0x00000000000879c3 */ /* 0x000e220000008800 */
[----:B------:R-:W-:Y:S01]  /*14f0*/  LEA.HI R18, R18, R11, RZ, 0x5 ;  /* 0x0000000b12127211 */ /* 0x000fe200078f28ff */
[----:B------:R-:W-:Y:S01]  /*1500*/  UMOV UR7, 0x400 ;  /* 0x0000040000077882 */ /* 0x000fe20000000000 */
[--C-:B------:R-:W-:Y:S01]  /*1510*/  SHF.R.S32.HI R10, RZ, 0x2, R16.reuse ;  /* 0x00000002ff0a7819 */ /* 0x100fe20000011410 */
[----:B------:R-:W-:Y:S01]  /*1520*/  UIADD3 UR9, UR12, -0x1, URZ ;  /* 0xffffffff0c097890 */ /* 0x000fe2000fffe03f */
[----:B------:R-:W-:Y:S01]  /*1530*/  SHF.R.S32.HI R17, RZ, 0x1f, R16 ;  /* 0x0000001fff117819 */ /* 0x000fe20000011410 */
[----:B------:R-:W-:Y:S01]  /*1540*/  ULDC UR18, c[0x0][0x284] ;  /* 0x0000a10000127ab9 */ /* 0x000fe20000000800 */
[----:B------:R-:W-:Y:S01]  /*1550*/  SHF.R.S32.HI R18, RZ, 0x5, R18 ;  /* 0x00000005ff127819 */ /* 0x000fe20000011412 */
[----:B------:R-:W-:Y:S01]  /*1560*/  UISETP.NE.AND UP0, UPT, UR9, URZ, UPT ;  /* 0x0000003f0900728c */ /* 0x000fe2000bf05270 */
[----:B------:R-:W-:Y:S01]  /*1570*/  LEA.HI R17, R17, R10, RZ, 0x3 ;  /* 0x0000000a11117211 */ /* 0x000fe200078f18ff */
[----:B------:R-:W-:Y:S01]  /*1580*/  USHF.L.U32 UR21, UR6, 0x1, URZ ;  /* 0x0000000106157899 */ /* 0x000fe2000800063f */
[----:B------:R-:W-:Y:S01]  /*1590*/  LOP3.LUT R16, R16, 0xfffffffc, RZ, 0xc0, !PT ;  /* 0xfffffffc10107812 */ /* 0x000fe200078ec0ff */
[----:B------:R-:W-:Y:S01]  /*15a0*/  USEL UR11, URZ, 0x1, UP0 ;  /* 0x000000013f0b7887 */ /* 0x000fe20008000000 */
[----:B------:R-:W-:-:S02]  /*15b0*/  LOP3.LUT R17, R17, 0xfffffff8, RZ, 0xc0, !PT ;  /* 0xfffffff811117812 */ /* 0x000fc400078ec0ff */
[C---:B------:R-:W-:Y:S01]  /*15c0*/  LOP3.LUT P0, RZ, R11.reuse, 0x7, RZ, 0xc0, !PT ;  /* 0x000000070bff7812 */ /* 0x040fe2000780c0ff */
[----:B------:R-:W-:Y:S01]  /*15d0*/  IMAD.IADD R16, R11, 0x1, -R16 ;  /* 0x000000010b107824 */ /* 0x000fe200078e0a10 */
[----:B------:R-:W-:Y:S01]  /*15e0*/  LOP3.LUT R68, R7, 0x1, RZ, 0xfc, !PT ;  /* 0x0000000107447812 */ /* 0x000fe200078efcff */
[----:B------:R-:W-:Y:S01]  /*15f0*/  IMAD.IADD R17, R10, 0x1, -R17 ;  /* 0x000000010a117824 */ /* 0x000fe200078e0a11 */
[----:B------:R-:W-:Y:S01]  /*1600*/  LEA.HI R10, R11, R11, RZ, 0x1 ;  /* 0x0000000b0b0a7211 */ /* 0x000fe200078f08ff */
[----:B------:R-:W-:Y:S01]  /*1610*/  IMAD.U32 R69, RZ, RZ, UR11 ;  /* 0x0000000bff457e24 */ /* 0x000fe2000f8e00ff */
[----:B------:R-:W-:Y:S01]  /*1620*/  ISETP.LT.U32.AND P0, PT, R13, 0x2, !P0 ;  /* 0x000000020d00780c */ /* 0x000fe20004701070 */
[----:B------:R-:W-:Y:S01]  /*1630*/  IMAD R20, R18, -0x10, -R17 ;  /* 0xfffffff012147824 */ /* 0x000fe200078e0a11 */
[----:B------:R-:W-:Y:S01]  /*1640*/  LOP3.LUT R10, R10, 0x3ffffe, RZ, 0xc0, !PT ;  /* 0x003ffffe0a0a7812 */ /* 0x000fe200078ec0ff */
[----:B0-----:R-:W-:Y:S01]  /*1650*/  ULEA UR7, UR8, UR7, 0x18 ;  /* 0x0000000708077291 */ /* 0x001fe2000f8ec03f */
[----:B------:R-:W-:Y:S01]  /*1660*/  SEL R19, RZ, 0x1, !P0 ;  /* 0x00000001ff137807 */ /* 0x000fe20004000000 */
[----:B------:R-:W-:Y:S01]  /*1670*/  USHF.L.U32 UR8, UR9, 0x3, URZ ;  /* 0x0000000309087899 */ /* 0x000fe2000800063f */
[----:B------:R-:W-:Y:S01]  /*1680*/  VIADD R20, R20, UR18 ;  /* 0x0000001214147c36 */ /* 0x000fe20008000000 */
[----:B------:R-:W-:Y:S01]  /*1690*/  UIADD3 UR9, UR7, 0x180, URZ ;  /* 0x0000018007097890 */ /* 0x000fe2000fffe03f */
[----:B------:R-:W-:Y:S01]  /*16a0*/  IMAD.IADD R10, R11, 0x1, -R10 ;  /* 0x000000010b0a7824 */ /* 0x000fe200078e0a0a */
[----:B------:R-:W-:-:S02]  /*16b0*/  UIADD3 UR10, UR7, 0x12180, URZ ;  /* 0x00012180070a7890 */ /* 0x000fc4000fffe03f */
[----:B------:R-:W-:Y:S01]  /*16c0*/  USHF.R.U32.HI UR9, URZ, 0x4, UR9 ;  /* 0x000000043f097899 */ /* 0x000fe20008011609 */
[----:B------:R-:W-:Y:S01]  /*16d0*/  IMAD R10, R18, 0x2, R10 ;  /* 0x00000002120a7824 */ /* 0x000fe200078e020a */
[----:B------:R-:W-:Y:S02]  /*16e0*/  USHF.R.U32.HI UR10, URZ, 0x4, UR10 ;  /* 0x000000043f0a7899 */ /* 0x000fe4000801160a */
[----:B------:R-:W-:Y:S01]  /*16f0*/  UIADD3 UR22, UR7, 0xa0, URZ ;  /* 0x000000a007167890 */ /* 0x000fe2000fffe03f */
[--C-:B------:R-:W-:Y:S01]  /*1700*/  IMAD R11, R10, 0x8, R17.reuse ;  /* 0x000000080a0b7824 */ /* 0x100fe200078e0211 */
[----:B------:R-:W-:Y:S01]  /*1710*/  ULOP3.LUT UR8, UR8, 0x8, URZ, 0xc0, !UPT ;  /* 0x0000000808087892 */ /* 0x000fe2000f8ec03f */
[----:B------:R-:W-:Y:S01]  /*1720*/  IMAD R10, R18, 0x10, R17 ;  /* 0x00000010120a7824 */ /* 0x000fe200078e0211 */
[----:B------:R-:W-:Y:S01]  /*1730*/  VIMNMX R17, RZ, UR6, PT ;  /* 0x00000006ff117c48 */ /* 0x000fe2000bfe0100 */
[----:B------:R-:W-:Y:S01]  /*1740*/  ULOP3.LUT UR9, UR9, 0x3fff, URZ, 0xc0, !UPT ;  /* 0x00003fff09097892 */ /* 0x000fe2000f8ec03f */
[----:B------:R-:W-:Y:S01]  /*1750*/  IMAD.SHL.U32 R18, R11, 0x80, RZ ;  /* 0x000000800b127824 */ /* 0x000fe200078e00ff */
[----:B------:R-:W-:Y:S01]  /*1760*/  ULOP3.LUT UR10, UR10, 0x3fff, URZ, 0xc0, !UPT ;  /* 0x00003fff0a0a7892 */ /* 0x000fe2000f8ec03f */
[----:B------:R-:W-:Y:S01]  /*1770*/  IADD3 R17, -R17, UR6, RZ ;  /* 0x0000000611117c10 */ /* 0x000fe2000fffe1ff */
[----:B------:R-:W-:Y:S01]  /*1780*/  ULEA UR12, UR12, UR22, 0x3 ;  /* 0x000000160c0c7291 */ /* 0x000fe2000f8e183f */
[----:B------:R-:W-:Y:S01]  /*1790*/  SHF.R.S32.HI R11, RZ, 0x1f, R10 ;  /* 0x0000001fff0b7819 */ /* 0x000fe2000001140a */
[----:B------:R-:W-:-:S02]  /*17a0*/  ULOP3.LUT UR23, UR8, 0x8, URZ, 0x3c, !UPT ;  /* 0x0000000808177892 */ /* 0x000fc4000f8e3c3f */
[----:B------:R-:W-:Y:S02]  /*17b0*/  ULOP3.LUT UR13, UR8, 0x18, URZ, 0x3c, !UPT ;  /* 0x00000018080d7892 */ /* 0x000fe4000f8e3c3f */
[----:B------:R-:W-:Y:S02]  /*17c0*/  ULOP3.LUT UR14, UR9, 0x10000, URZ, 0xfc, !UPT ;  /* 0x00010000090e7892 */ /* 0x000fe4000f8efc3f */
[----:B------:R-:W-:-:S12]  /*17d0*/  ULOP3.LUT UR15, UR10, 0x10000, URZ, 0xfc, !UPT ;  /* 0x000100000a0f7892 */ /* 0x000fd8000f8efc3f */
.L_x_94:
[----:B------:R-:W-:Y:S01]  /*17e0*/  SHF.L.U32 R21, R69, 0x1f, RZ ;  /* 0x0000001f45157819 */ /* 0x000fe200000006ff */
[----:B------:R-:W-:Y:S01]  /*17f0*/  IMAD.MOV.U32 R55, RZ, RZ, RZ ;  /* 0x000000ffff377224 */ /* 0x000fe200078e00ff */
[----:B------:R-:W-:Y:S02]  /*1800*/  ISETP.GE.AND P1, PT, R17, 0x1, PT ;  /* 0x000000011100780c */ /* 0x000fe40003f26270 */
[----:B0-----:R-:W0:Y:S02]  /*1810*/  SYNCS.PHASECHK.TRANS64.TRYWAIT P0, [UR12+-0x8], R21 ;  /* 0xfffff815ff0075a7 */ /* 0x001e24000800014c */
[----:B0-23-5:R-:W-:Y:S09]  /*1820*/  @!P0 BRA `(.L_x_20) ;  /* 0x0000004800108947 */ /* 0x02dff20003800000 */
.L_x_121:
[----:B------:R-:W-:Y:S02]  /*1830*/  CS2R R24, SRZ ;  /* 0x0000000000187805 */ /* 0x000fe4000001ff00 */
[----:B------:R-:W-:Y:S02]  /*1840*/  CS2R R26, SRZ ;  /* 0x00000000001a7805 */ /* 0x000fe4000001ff00 */
[----:B------:R-:W-:Y:S02]  /*1850*/  CS2R R28, SRZ ;  /* 0x00000000001c7805 */ /* 0x000fe4000001ff00 */
[----:B------:R-:W-:Y:S02]  /*1860*/  CS2R R30, SRZ ;  /* 0x00000000001e7805 */ /* 0x000fe4000001ff00 */
[----:B------:R-:W-:Y:S02]  /*1870*/  CS2R R32, SRZ ;  /* 0x0000000000207805 */ /* 0x000fe4000001ff00 */
[----:B------:R-:W-:-:S02]  /*1880*/  CS2R R34, SRZ ;  /* 0x0000000000227805 */ /* 0x000fc4000001ff00 */
        /* <DEDUP_REMOVED lines=8> */
[----:B------:R-:W-:Y:S01]  /*1910*/  CS2R R52, SRZ ;  /* 0x0000000000347805 */ /* 0x000fe2000001ff00 */
[----:B------:R-:W-:Y:S01]  /*1920*/  IMAD.MOV.U32 R54, RZ, RZ, RZ ;  /* 0x000000ffff367224 */ /* 0x000fe200078e00ff */
[----:B------:R-:W-:Y:S06]  /*1930*/  @!P1 BRA `(.L_x_21) ;  /* 0x0000000400049947 */ /* 0x000fec0003800000 */
[----:B0-----:R-:W-:Y:S01]  /*1940*/  IMAD.MOV.U32 R21, RZ, RZ, R17 ;  /* 0x000000ffff157224 */ /* 0x001fe200078e0011 */
[----:B------:R-:W-:Y:S01]  /*1950*/  UPLOP3.LUT UP0, UPT, UPT, UPT, UPT, 0x40, 0x0 ;  /* 0x000000000000789c */ /* 0x000fe20003f0e870 */
[----:B------:R-:W-:Y:S01]  /*1960*/  IMAD.U32 R60, RZ, RZ, UR4 ;  /* 0x00000004ff3c7e24 */ /* 0x000fe2000f8e00ff */
[----:B------:R-:W-:Y:S01]  /*1970*/  UMOV UR18, UR5 ;  /* 0x0000000500127c82 */ /* 0x000fe20008000000 */
[----:B------:R-:W-:-:S08]  /*1980*/  IMAD.U32 R22, RZ, RZ, UR5 ;  /* 0x00000005ff167e24 */ /* 0x000fd0000f8e00ff */
.L_x_28:
[----:B------:R-:W-:-:S13]  /*1990*/  ISETP.NE.AND P1, PT, R68, 0x3, PT ;  /* 0x000000034400780c */ /* 0x000fda0003f25270 */
[----:B------:R-:W-:Y:S05]  /*19a0*/  @!P1 BRA `(.L_x_22) ;  /* 0x0000000000049947 */ /* 0x000fea0003800000 */
[----:B------:R-:W-:Y:S01]  /*19b0*/  BPT.TRAP 0x1 ;  /* 0x000000040000795c */ /* 0x000fe20000300000 */
.L_x_22:
[----:B------:R-:W-:Y:S01]  /*19c0*/  ULEA UR8, UR18, UR7, 0x3 ;  /* 0x0000000712087291 */ /* 0x000fe2000f8e183f */
[----:B------:R-:W-:-:S08]  /*19d0*/  SHF.L.U32 R23, R60, 0x1f, RZ ;  /* 0x0000001f3c177819 */ /* 0x000fd000000006ff */
[----:B------:R0:W1:Y:S01]  /*19e0*/  SYNCS.PHASECHK.TRANS64.TRYWAIT P0, [UR8], R23 ;  /* 0x00000017ff0075a7 */ /* 0x0000620008000148 */
[----:B------:R-:W-:Y:S05]  /*19f0*/  @!P1 BRA `(.L_x_23) ;  /* 0x0000000000049947 */ /* 0x000fea0003800000 */
[----:B------:R-:W-:Y:S01]  /*1a00*/  BPT.TRAP 0x1 ;  /* 0x000000040000795c */ /* 0x000fe20000300000 */
.L_x_23:
[----:B-1----:R-:W-:Y:S05]  /*1a10*/  @P0 BRA `(.L_x_24) ;  /* 0x0000000000080947 */ /* 0x002fea0003800000 */
[----:B------:R-:W1:Y:S02]  /*1a20*/  SYNCS.PHASECHK.TRANS64.TRYWAIT P0, [UR8], R23 ;  /* 0x00000017ff0075a7 */ /* 0x000e640008000148 */
[----:B-1----:R-:W-:Y:S05]  /*1a30*/  @!P0 BRA `(.L_x_25) ;  /* 0x0000004400a48947 */ /* 0x002fea0003800000 */
.L_x_24:
[----:B------:R-:W-:Y:S02]  /*1a40*/  USHF.L.U32 UR8, UR18, 0xa, URZ ;  /* 0x0000000a12087899 */ /* 0x000fe4000800063f */
[----:B------:R-:W-:Y:S02]  /*1a50*/  ULEA UR19, UR18, UR14, 0x9 ;  /* 0x0000000e12137291 */ /* 0x000fe4000f8e483f */
[----:B------:R-:W-:Y:S02]  /*1a60*/  UIADD3 UR20, UR8, UR15, URZ ;  /* 0x0000000f08147290 */ /* 0x000fe4000fffe03f */
[----:B-1----:R-:W-:Y:S01]  /*1a70*/  LEA.HI.SX32 R56, R18, UR8, 0x1d ;  /* 0x0000000812387c11 */ /* 0x002fe2000f8feaff */
[----:B------:R-:W-:Y:S01]  /*1a80*/  UMOV UR9, 0x40000040 ;  /* 0x4000004000097882 */ /* 0x000fe20000000000 */
[----:B------:R-:W-:Y:S01]  /*1a90*/  UMOV UR11, 0x40000040 ;  /* 0x40000040000b7882 */ /* 0x000fe20000000000 */
[----:B------:R-:W-:Y:S02]  /*1aa0*/  UMOV UR8, UR19 ;  /* 0x0000001300087c82 */ /* 0x000fe40008000000 */
[----:B------:R-:W-:Y:S01]  /*1ab0*/  UMOV UR10, UR20 ;  /* 0x00000014000a7c82 */ /* 0x000fe20008000000 */
[----:B------:R-:W1:Y:S02]  /*1ac0*/  LDS.128 R56, [R56+UR7+0x36180] ;  /* 0x0361800738387984 */ /* 0x000e640008000c00 */
[----:B-1----:R-:W-:-:S06]  /*1ad0*/  WARPGROUP.ARRIVE ;  /* 0x00000000000079c5 */ /* 0x002fcc0000000000 */
[----:B------:R-:W-:Y:S01]  /*1ae0*/  HGMMA.SP.64x64x32.F32 R24, gdesc[UR8], R24, UP0, R56, 0x0 ;  /* 0x08e03800081879f0 */ /* 0x000fe2000bf00a18 */
[----:B------:R-:W-:Y:S02]  /*1af0*/  UIADD3 UR8, UR19, 0x2, URZ ;  /* 0x0000000213087890 */ /* 0x000fe4000fffe03f */
[----:B------:R-:W-:Y:S01]  /*1b00*/  UIADD3 UR10, UR20, 0x4, URZ ;  /* 0x00000004140a7890 */ /* 0x000fe2000fffe03f */
[----:B------:R-:W-:Y:S01]  /*1b10*/  UMOV UR9, 0x40000040 ;  /* 0x4000004000097882 */ /* 0x000fe20000000000 */
[----:B------:R-:W-:-:S07]  /*1b20*/  UMOV UR11, 0x40000040 ;  /* 0x40000040000b7882 */ /* 0x000fce0000000000 */
[----:B------:R-:W-:Y:S01]  /*1b30*/  HGMMA.SP.64x64x32.F32 R24, gdesc[UR8], R24, R57, 0x0 ;  /* 0x08e03900081879f0 */ /* 0x000fe20008700a18 */
        /* <DEDUP_REMOVED lines=9> */
[----:B------:R-:W-:Y:S03]  /*1bd0*/  HGMMA.SP.64x64x32.F32 R24, gdesc[UR8], R24, R59, 0x0, gsb0 ;  /* 0x08e03b00081879f0 */ /* 0x000fe60008000a18 */
[----:B------:R-:W-:Y:S02]  /*1be0*/  WARPGROUP.DEPBAR.LE gsb0, 0x0 ;  /* 0x00008000000079c5 */ /* 0x000fe40000010000 */
[----:B------:R-:W-:Y:S05]  /*1bf0*/  @!P1 BRA `(.L_x_26) ;  /* 0x0000000000049947 */ /* 0x000fea0003800000 */
[----:B------:R-:W-:Y:S01]  /*1c00*/  BPT.TRAP 0x1 ;  /* 0x000000040000795c */ /* 0x000fe20000300000 */
.L_x_26:
[----:B------:R-:W-:-:S13]  /*1c10*/  LOP3.LUT P0, RZ, R12, R19, RZ, 0xc0, !PT ;  /* 0x000000130cff7212 */ /* 0x000fda000780c0ff */
[----:B0-----:R-:W-:-:S05]  /*1c20*/  @P0 LEA R23, R22, UR7, 0x3 ;  /* 0x0000000716170c11 */ /* 0x001fca000f8e18ff */
[----:B------:R-:W-:-:S05]  /*1c30*/  @P0 VIADD R56, R23, 0x48 ;  /* 0x0000004817380836 */ /* 0x000fca0000000000 */
[----:B------:R-:W-:-:S04]  /*1c40*/  @P0 PRMT R56, R13, 0x654, R56 ;  /* 0x000006540d380816 */ /* 0x000fc80000000038 */
[----:B------:R0:W-:Y:S01]  /*1c50*/  @P0 SYNCS.ARRIVE.TRANS64.RED.A1T0 RZ, [R56+URZ], RZ ;  /* 0x000000ff38ff09a7 */ /* 0x0001e2000810043f */
[----:B------:R-:W-:-:S13]  /*1c60*/  ISETP.GT.U32.AND P0, PT, R7, 0x1, PT ;  /* 0x000000010700780c */ /* 0x000fda0003f04070 */
[----:B0-----:R-:W-:Y:S05]  /*1c70*/  @P0 BRA `(.L_x_27) ;  /* 0x0000000000040947 */ /* 0x001fea0003800000 */
[----:B------:R-:W-:Y:S01]  /*1c80*/  BPT.TRAP 0x1 ;  /* 0x000000040000795c */ /* 0x000fe20000300000 */
.L_x_27:
[----:B------:R-:W-:Y:S01]  /*1c90*/  UIADD3 UR18, UR18, 0x1, URZ ;  /* 0x0000000112127890 */ /* 0x000fe2000fffe03f */
[C---:B------:R-:W-:Y:S01]  /*1ca0*/  ISETP.GT.AND P1, PT, R21.reuse, 0x1, PT ;  /* 0x000000011500780c */ /* 0x040fe20003f24270 */
[----:B------:R-:W-:Y:S02]  /*1cb0*/  VIADD R22, R22, 0x1 ;  /* 0x0000000116167836 */ /* 0x000fe40000000000 */
[----:B------:R-:W-:Y:S01]  /*1cc0*/  UISETP.NE.AND UP0, UPT, UR18, 0x9, UPT ;  /* 0x000000091200788c */ /* 0x000fe2000bf05270 */
[----:B------:R-:W-:Y:S02]  /*1cd0*/  VIADD R21, R21, 0xffffffff ;  /* 0xffffffff15157836 */ /* 0x000fe40000000000 */
[C---:B------:R-:W-:Y:S01]  /*1ce0*/  ISETP.NE.AND P0, PT, R22.reuse, 0x9, PT ;  /* 0x000000091600780c */ /* 0x040fe20003f05270 */
[----:B------:R-:W-:Y:S02]  /*1cf0*/  USEL UR8, URZ, 0x1, UP0 ;  /* 0x000000013f087887 */ /* 0x000fe40008000000 */
[----:B------:R-:W-:Y:S01]  /*1d00*/  USEL UR18, UR18, URZ, UP0 ;  /* 0x0000003f12127287 */ /* 0x000fe20008000000 */
[----:B------:R-:W-:Y:S01]  /*1d10*/  SEL R22, R22, RZ, P0 ;  /* 0x000000ff16167207 */ /* 0x000fe20000000000 */
[----:B------:R-:W-:-:S02]  /*1d20*/  UPLOP3.LUT UP0, UPT, UPT, UPT, UPT, 0x80, 0x0 ;  /* 0x000000000000789c */ /* 0x000fc40003f0f070 */
[----:B------:R-:W-:Y:S01]  /*1d30*/  LOP3.LUT R60, R60, UR8, RZ, 0x3c, !PT ;  /* 0x000000083c3c7c12 */ /* 0x000fe2000f8e3cff */
[----:B------:R-:W-:Y:S08]  /*1d40*/  @P1 BRA `(.L_x_28) ;  /* 0xfffffffc00101947 */ /* 0x000ff0000383ffff */
.L_x_21:
[----:B0-----:R-:W-:Y:S01]  /*1d50*/  IMAD.U32 R22, RZ, RZ, UR23 ;  /* 0x00000017ff167e24 */ /* 0x001fe2000f8e00ff */
[----:B------:R-:W-:Y:S01]  /*1d60*/  SHF.L.U32 R21, R69, 0x1f, RZ ;  /* 0x0000001f45157819 */ /* 0x000fe200000006ff */
[----:B------:R-:W-:Y:S01]  /*1d70*/  UIADD3 UR5, UR5, UR21, URZ ;  /* 0x0000001505057290 */ /* 0x000fe2000fffe03f */
[----:B------:R-:W0:Y:S01]  /*1d80*/  LDC R58, c[0x0][0x288] ;  /* 0x0000a200ff3a7b82 */ /* 0x000e220000000800 */
[----:B------:R-:W-:Y:S01]  /*1d90*/  UISETP.GE.U32.AND UP1, UPT, UR21, 0x9, UPT ;  /* 0x000000091500788c */ /* 0x000fe2000bf26070 */
[----:B------:R-:W-:Y:S01]  /*1da0*/  SHF.R.S32.HI R60, RZ, 0x1f, R5 ;  /* 0x0000001fff3c7819 */ /* 0x000fe20000011405 */
[----:B------:R-:W-:Y:S02]  /*1db0*/  UISETP.GT.U32.AND UP0, UPT, UR5, 0x8, UPT ;  /* 0x000000080500788c */ /* 0x000fe4000bf04070 */
[----:B------:R-:W-:Y:S02]  /*1dc0*/  UIMAD.WIDE.U32 UR8, UR5, 0x38e38e39, URZ ;  /* 0x38e38e39050878a5 */ /* 0x000fe4000f8e003f */
[----:B------:R-:W-:Y:S01]  /*1dd0*/  UISETP.LT.U32.AND UP0, UPT, UR21, 0x9, UP0 ;  /* 0x000000091500788c */ /* 0x000fe20008701070 */
[----:B------:R1:W-:Y:S01]  /*1de0*/  SYNCS.ARRIVE.TRANS64.A1T0 RZ, [R22+UR22], RZ ;  /* 0x000000ff16ff79a7 */ /* 0x0003e20008100016 */
[----:B------:R-:W-:-:S02]  /*1df0*/  WARPGROUP.DEPBAR.LE gsb0, 0x0 ;  /* 0x00008000000079c5 */ /* 0x000fc40000010000 */
[----:B------:R-:W-:Y:S02]  /*1e00*/  USEL UR10, URZ, 0x1, !UP0 ;  /* 0x000000013f0a7887 */ /* 0x000fe4000c000000 */
[----:B------:R-:W-:Y:S02]  /*1e10*/  USHF.R.U32.HI UR8, URZ, 0x1, UR9 ;  /* 0x000000013f087899 */ /* 0x000fe40008011609 */
[----:B------:R-:W-:Y:S01]  /*1e20*/  ULOP3.LUT UR4, UR4, UR10, URZ, 0x3c, !UPT ;  /* 0x0000000a04047292 */ /* 0x000fe2000f8e3c3f */
[----:B------:R-:W4:Y:S01]  /*1e30*/  SYNCS.PHASECHK.TRANS64.TRYWAIT P0, [UR12+0x8], R21 ;  /* 0x00000815ff0075a7 */ /* 0x000f22000800014c */
[----:B------:R-:W-:Y:S02]  /*1e40*/  UIMAD UR5, UR8, -0x9, UR5 ;  /* 0xfffffff7080578a4 */ /* 0x000fe4000f8e0205 */
[----:B------:R-:W-:Y:S01]  /*1e50*/  @UP1 ULOP3.LUT UR4, UR4, 0x1, UR8, 0x78, !UPT ;  /* 0x0000000104041892 */ /* 0x000fe2000f8e7808 */
[----:B01--4-:R-:W-:Y:S11]  /*1e60*/  @!P0 BRA `(.L_x_29) ;  /* 0x0000004000b08947 */ /* 0x013ff60003800000 */
.L_x_122:
[----:B------:R-:W-:Y:S01]  /*1e70*/  ULDC.64 UR8, c[0x0][0x6d0] ;  /* 0x0001b40000087ab9 */ /* 0x000fe20000000a00 */
[----:B------:R-:W-:Y:S02]  /*1e80*/  IMAD.SHL.U32 R64, R6, 0x40, RZ ;  /* 0x0000004006407824 */ /* 0x000fe400078e00ff */
[----:B0-----:R-:W-:Y:S02]  /*1e90*/  IMAD R22, R60, UR8, RZ ;  /* 0x000000083c167c24 */ /* 0x001fe4000f8e02ff */
[C---:B------:R-:W-:Y:S01]  /*1ea0*/  IMAD.WIDE.U32 R56, R5.reuse, UR8, R10 ;  /* 0x0000000805387c25 */ /* 0x040fe2000f8e000a */
[----:B------:R-:W-:Y:S01]  /*1eb0*/  ULDC UR8, c[0x0][0x284] ;  /* 0x0000a10000087ab9 */ /* 0x000fe20000000800 */
[----:B------:R-:W-:Y:S02]  /*1ec0*/  SHF.R.S32.HI R65, RZ, 0x1f, R64 ;  /* 0x0000001fff417819 */ /* 0x000fe40000011440 */
[----:B------:R-:W-:Y:S01]  /*1ed0*/  IMAD.SHL.U32 R21, R4, 0x40, RZ ;  /* 0x0000004004157824 */ /* 0x000fe200078e00ff */
[C---:B------:R-:W-:Y:S01]  /*1ee0*/  ISETP.GE.AND P0, PT, R64.reuse, UR8, PT ;  /* 0x0000000840007c0c */ /* 0x040fe2000bf06270 */
[----:B------:R-:W-:Y:S01]  /*1ef0*/  IMAD R59, R5, UR9, R22 ;  /* 0x00000009053b7c24 */ /* 0x000fe2000f8e0216 */
[----:B------:R-:W-:Y:S01]  /*1f00*/  IADD3 R56, P1, R64, R56, RZ ;  /* 0x0000003840387210 */ /* 0x000fe20007f3e0ff */
[----:B------:R-:W-:Y:S01]  /*1f10*/  IMAD.WIDE R22, R16, 0x2, RZ ;  /* 0x0000000210167825 */ /* 0x000fe200078e02ff */
[----:B------:R-:W-:-:S02]  /*1f20*/  ISETP.GE.OR P0, PT, R21, R58, P0 ;  /* 0x0000003a1500720c */ /* 0x000fc40000706670 */
[----:B------:R-:W-:Y:S01]  /*1f30*/  IADD3.X R57, R65, R57, R59, P1, !PT ;  /* 0x0000003941397210 */ /* 0x000fe20000ffe43b */
[----:B------:R-:W-:Y:S02]  /*1f40*/  IMAD R6, R16, -0x2, R58 ;  /* 0xfffffffe10067824 */ /* 0x000fe400078e023a */
[----:B------:R-:W-:-:S04]  /*1f50*/  IMAD.WIDE R66, R4, 0x40, R22 ;  /* 0x0000004004427825 */ /* 0x000fc800078e0216 */
[----:B------:R-:W-:-:S04]  /*1f60*/  IMAD.IADD R4, R6, 0x1, -R21 ;  /* 0x0000000106047824 */ /* 0x000fc800078e0a15 */
[----:B------:R-:W-:Y:S05]  /*1f70*/  @P0 BRA `(.L_x_30) ;  /* 0x0000002400900947 */ /* 0x000fea0003800000 */
[----:B------:R-:W0:Y:S01]  /*1f80*/  LDC.64 R74, c[0x0][0x6c8] ;  /* 0x0001b200ff4a7b82 */ /* 0x000e220000000a00 */
[----:B---3-5:R-:W-:Y:S01]  /*1f90*/  FSETP.NEU.AND P0, PT, R15, RZ, PT ;  /* 0x000000ff0f00720b */ /* 0x028fe20003f0d000 */
[----:B------:R-:W-:Y:S01]  /*1fa0*/  IMAD.IADD R70, R20, 0x1, -R64 ;  /* 0x0000000114467824 */ /* 0x000fe200078e0a40 */
[----:B------:R-:W-:Y:S01]  /*1fb0*/  ISETP.GT.AND P1, PT, R4, RZ, PT ;  /* 0x000000ff0400720c */ /* 0x000fe20003f24270 */
[----:B------:R-:W-:Y:S03]  /*1fc0*/  BSSY B0, `(.L_x_30) ;  /* 0x000025f000007945 */ /* 0x000fe60003800000 */
[----:B------:R-:W-:Y:S01]  /*1fd0*/  ISETP.GT.AND P5, PT, R70, RZ, P1 ;  /* 0x000000ff4600720c */ /* 0x000fe20000fa4270 */
[-C--:B0-----:R-:W-:Y:S02]  /*1fe0*/  IMAD R6, R67, R74.reuse, RZ ;  /* 0x0000004a43067224 */ /* 0x081fe400078e02ff */
[----:B------:R-:W-:-:S04]  /*1ff0*/  IMAD.WIDE.U32 R72, R66, R74, R56 ;  /* 0x0000004a42487225 */ /* 0x000fc800078e0038 */
[----:B------:R-:W-:-:S04]  /*2000*/  IMAD R21, R66, R75, R6 ;  /* 0x0000004b42157224 */ /* 0x000fc800078e0206 */
[----:B------:R-:W-:Y:S01]  /*2010*/  IMAD.IADD R61, R73, 0x1, R21 ;  /* 0x00000001493d7824 */ /* 0x000fe200078e0215 */
[----:B------:R-:W-:Y:S06]  /*2020*/  @!P0 BRA `(.L_x_31) ;  /* 0x0000001800a48947 */ /* 0x000fec0003800000 */
[----:B------:R-:W-:Y:S01]  /*2030*/  ULDC.64 UR8, c[0x0][0x6b8] ;  /* 0x0001ae0000087ab9 */ /* 0x000fe20000000a00 */
[----:B------:R-:W-:Y:S01]  /*2040*/  ULDC.64 UR18, c[0x0][0x6b0] ;  /* 0x0001ac0000127ab9 */ /* 0x000fe20000000a00 */
[----:B------:R-:W-:Y:S01]  /*2050*/  IMAD.WIDE.U32 R22, R5, UR8, R10 ;  /* 0x0000000805167c25 */ /* 0x000fe2000f8e000a */
[----:B------:R-:W-:Y:S01]  /*2060*/  ULDC.64 UR24, c[0x0][0x6a8] ;  /* 0x0001aa0000187ab9 */ /* 0x000fe20000000a00 */
[----:B------:R-:W0:Y:S01]  /*2070*/  LDC.64 R62, c[0x0][0x6b0] ;  /* 0x0001ac00ff3e7b82 */ /* 0x000e220000000a00 */
[----:B------:R-:W-:Y:S01]  /*2080*/  ULDC.64 UR10, c[0x0][0x6c0] ;  /* 0x0001b000000a7ab9 */ /* 0x000fe20000000a00 */
[----:B------:R-:W-:Y:S01]  /*2090*/  IMAD R6, R60, UR8, RZ ;  /* 0x000000083c067c24 */ /* 0x000fe2000f8e02ff */
[----:B------:R-:W-:Y:S01]  /*20a0*/  IADD3 R56, P0, R64, R22, RZ ;  /* 0x0000001640387210 */ /* 0x000fe20007f1e0ff */
[----:B------:R-:W-:Y:S02]  /*20b0*/  IMAD R21, R67, UR18, RZ ;  /* 0x0000001243157c24 */ /* 0x000fe4000f8e02ff */
[----:B------:R-:W-:-:S02]  /*20c0*/  IMAD R71, R5, UR9, R6 ;  /* 0x0000000905477c24 */ /* 0x000fc4000f8e0206 */
[----:B------:R-:W-:-:S03]  /*20d0*/  IMAD R67, R66, UR19, R21 ;  /* 0x0000001342437c24 */ /* 0x000fc6000f8e0215 */
[----:B------:R-:W-:-:S03]  /*20e0*/  IADD3.X R57, R65, R23, R71, P0, !PT ;  /* 0x0000001741397210 */ /* 0x000fc600007fe447 */
[----:B------:R-:W-:-:S04]  /*20f0*/  IMAD.WIDE.U32 R22, R66, UR18, R56 ;  /* 0x0000001242167c25 */ /* 0x000fc8000f8e0038 */
[----:B------:R-:W-:Y:S01]  /*2100*/  IMAD.IADD R21, R23, 0x1, R67 ;  /* 0x0000000117157824 */ /* 0x000fe200078e0243 */
[----:B------:R-:W-:-:S04]  /*2110*/  LEA R58, P0, R22, UR24, 0x2 ;  /* 0x00000018163a7c11 */ /* 0x000fc8000f8010ff */
[----:B------:R-:W-:-:S05]  /*2120*/  LEA.HI.X R59, R22, UR25, R21, 0x2, P0 ;  /* 0x00000019163b7c11 */ /* 0x000fca00080f1415 */
[----:B------:R-:W3:Y:S01]  /*2130*/  @P5 LDG.E.LTC128B R6, desc[UR16][R58.64] ;  /* 0x000000103a065981 */ /* 0x000ee2000c1e1920 */
[----:B------:R-:W-:Y:S01]  /*2140*/  IMAD.WIDE.U32 R22, R66, UR18, R64 ;  /* 0x0000001242167c25 */ /* 0x000fe2000f8e0040 */
[----:B------:R-:W-:Y:S01]  /*2150*/  LEA R60, P0, R72, UR10, 0x2 ;  /* 0x0000000a483c7c11 */ /* 0x000fe2000f8010ff */
[----:B------:R-:W-:Y:S01]  /*2160*/  BSSY B1, `(.L_x_32) ;  /* 0x0000016000017945 */ /* 0x000fe20003800000 */
[----:B------:R-:W-:Y:S02]  /*2170*/  IADD3 R22, P2, R10, R22, RZ ;  /* 0x000000160a167210 */ /* 0x000fe40007f5e0ff */
[----:B------:R-:W-:Y:S01]  /*2180*/  LEA.HI.X R61, R72, UR11, R61, 0x2, P0 ;  /* 0x0000000b483d7c11 */ /* 0x000fe200080f143d */
[----:B0-----:R-:W-:Y:S01]  /*2190*/  IMAD.WIDE.U32 R72, R66, UR18, R62 ;  /* 0x0000001242487c25 */ /* 0x001fe2000f8e003e */
[----:B------:R-:W-:Y:S02]  /*21a0*/  ISETP.GT.AND P0, PT, R4, 0x1, PT ;  /* 0x000000010400780c */ /* 0x000fe40003f04270 */
[----:B------:R-:W-:Y:S01]  /*21b0*/  IADD3.X R23, R11, R67, R23, P2, !PT ;  /* 0x000000430b177210 */ /* 0x000fe200017fe417 */
[----:B------:R-:W-:Y:S01]  /*21c0*/  IMAD.IADD R79, R67, 0x1, R73 ;  /* 0x00000001434f7824 */ /* 0x000fe200078e0249 */
[----:B------:R-:W-:-:S02]  /*21d0*/  ISETP.GT.AND P2, PT, R70, RZ, P0 ;  /* 0x000000ff4600720c */ /* 0x000fc40000744270 */
[----:B------:R-:W-:Y:S01]  /*21e0*/  LEA R62, P4, R74, R60, 0x2 ;  /* 0x0000003c4a3e7211 */ /* 0x000fe200078810ff */
[----:B------:R-:W-:-:S04]  /*21f0*/  IMAD.WIDE.U32 R22, R5, UR8, R22 ;  /* 0x0000000805167c25 */ /* 0x000fc8000f8e0016 */
[----:B---3--:R-:W-:-:S04]  /*2200*/  FMUL R21, R6, R15 ;  /* 0x0000000f06157220 */ /* 0x008fc80000400000 */
[----:B--2---:R-:W-:Y:S01]  /*2210*/  FFMA R77, R24, R14, R21 ;  /* 0x0000000e184d7223 */ /* 0x004fe20000000015 */
[----:B------:R-:W-:Y:S01]  /*2220*/  IADD3 R24, P6, R56, R72, RZ ;  /* 0x0000004838187210 */ /* 0x000fe20007fde0ff */
[----:B------:R-:W-:-:S03]  /*2230*/  IMAD.IADD R21, R71, 0x1, R23 ;  /* 0x0000000147157824 */ /* 0x000fc600078e0217 */
[----:B------:R0:W-:Y:S01]  /*2240*/  @P5 STG.E desc[UR16][R60.64], R77 ;  /* 0x0000004d3c005986 */ /* 0x0001e2000c101910 */
[----:B------:R-:W-:Y:S01]  /*2250*/  IMAD.X R57, R79, 0x1, R57, P6 ;  /* 0x000000014f397824 */ /* 0x000fe200030e0639 */
[----:B------:R-:W-:Y:S02]  /*2260*/  LEA R66, P6, R22, UR24, 0x2 ;  /* 0x0000001816427c11 */ /* 0x000fe4000f8c10ff */
[----:B------:R-:W-:Y:S02]  /*2270*/  LEA R56, P5, R24, UR24, 0x2 ;  /* 0x0000001818387c11 */ /* 0x000fe4000f8a10ff */
[----:B------:R-:W-:Y:S02]  /*2280*/  LEA.HI.X R67, R22, UR25, R21, 0x2, P6 ;  /* 0x0000001916437c11 */ /* 0x000fe4000b0f1415 */
[----:B------:R-:W-:Y:S01]  /*2290*/  LEA.HI.X R57, R24, UR25, R57, 0x2, P5 ;  /* 0x0000001918397c11 */ /* 0x000fe2000a8f1439 */
[----:B------:R-:W-:Y:S08]  /*22a0*/  @!P2 BRA `(.L_x_33) ;  /* 0x000000000004a947 */ /* 0x000ff00003800000 */
[----:B------:R1:W5:Y:S02]  /*22b0*/  LDG.E.LTC128B R6, desc[UR16][R56.64] ;  /* 0x0000001038067981 */ /* 0x000364000c1e1920 */
.L_x_33:
[----:B------:R-:W-:Y:S05]  /*22c0*/  BSYNC B1 ;  /* 0x0000000000017941 */ /* 0x000fea0003800000 */
.L_x_32:
[----:B-----5:R-:W-:Y:S01]  /*22d0*/  FMUL R24, R6, R15 ;  /* 0x0000000f06187220 */ /* 0x020fe20000400000 */
[----:B------:R-:W-:Y:S01]  /*22e0*/  LEA.HI.X R63, R74, R61, R75, 0x2, P4 ;  /* 0x0000003d4a3f7211 */ /* 0x000fe200020f144b */
[----:B------:R-:W-:Y:S01]  /*22f0*/  BSSY B1, `(.L_x_34) ;  /* 0x0000008000017945 */ /* 0x000fe20003800000 */
[----:B------:R-:W-:Y:S01]  /*2300*/  ISETP.GT.AND P1, PT, R70, 0x8, P1 ;  /* 0x000000084600780c */ /* 0x000fe20000f24270 */
[----:B------:R-:W-:Y:S01]  /*2310*/  FFMA R25, R25, R14, R24 ;  /* 0x0000000e19197223 */ /* 0x000fe20000000018 */
[----:B------:R-:W-:-:S04]  /*2320*/  IADD3 R22, P5, P6, R10, R72, R64 ;  /* 0x000000480a167210 */ /* 0x000fc80007ebe040 */
[----:B------:R2:W-:Y:S01]  /*2330*/  @P2 STG.E desc[UR16][R62.64], R25 ;  /* 0x000000193e002986 */ /* 0x0005e2000c101910 */
[----:B------:R-:W-:-:S06]  /*2340*/  IADD3.X R23, R11, R79, R65, P5, P6 ;  /* 0x0000004f0b177210 */ /* 0x000fcc0002fec441 */
[----:B------:R-:W-:Y:S05]  /*2350*/  @!P1 BRA `(.L_x_35) ;  /* 0x0000000000049947 */ /* 0x000fea0003800000 */
[----:B------:R3:W5:Y:S02]  /*2360*/  LDG.E.LTC128B R6, desc[UR16][R66.64+0x20] ;  /* 0x0000201042067981 */ /* 0x000764000c1e1920 */
.L_x_35:
[----:B------:R-:W-:Y:S05]  /*2370*/  BSYNC B1 ;  /* 0x0000000000017941 */ /* 0x000fea0003800000 */
.L_x_34:
[----:B------:R-:W-:-:S04]  /*2380*/  IMAD.WIDE.U32 R22, R5, UR8, R22 ;  /* 0x0000000805167c25 */ /* 0x000fc8000f8e0016 */
[----:B-----5:R-:W-:Y:S01]  /*2390*/  FMUL R21, R6, R15 ;  /* 0x0000000f06157220 */ /* 0x020fe20000400000 */
[----:B------:R-:W-:Y:S01]  /*23a0*/  ISETP.GT.AND P0, PT, R70, 0x8, P0 ;  /* 0x000000084600780c */ /* 0x000fe20000704270 */
[----:B------:R-:W-:Y:S01]  /*23b0*/  USHF.L.U64.HI UR11, UR18, 0x5, UR19 ;  /* 0x00000005120b7899 */ /* 0x000fe20008010213 */
[----:B------:R-:W-:Y:S01]  /*23c0*/  IMAD.IADD R5, R71, 0x1, R23 ;  /* 0x0000000147057824 */ /* 0x000fe200078e0217 */
[----:B------:R-:W-:Y:S01]  /*23d0*/  LEA R24, P5, R22, UR24, 0x2 ;  /* 0x0000001816187c11 */ /* 0x000fe2000f8a10ff */
[----:B------:R-:W-:Y:S01]  /*23e0*/  FFMA R21, R26, R14, R21 ;  /* 0x0000000e1a157223 */ /* 0x000fe20000000015 */
[----:B------:R-:W-:Y:S01]  /*23f0*/  @P1 IMAD.MOV.U32 R23, RZ, RZ, R61 ;  /* 0x000000ffff171224 */ /* 0x000fe200078e003d */
[----:B------:R-:W-:Y:S01]  /*2400*/  ISETP.GT.AND P2, PT, R4, 0x8, PT ;  /* 0x000000080400780c */ /* 0x000fe20003f44270 */
[----:B------:R-:W-:Y:S01]  /*2410*/  USHF.L.U32 UR10, UR18, 0x5, URZ ;  /* 0x00000005120a7899 */ /* 0x000fe2000800063f */
[----:B--2---:R-:W-:Y:S01]  /*2420*/  LEA.HI.X R25, R22, UR25, R5, 0x2, P5 ;  /* 0x0000001916197c11 */ /* 0x004fe2000a8f1405 */
[----:B------:R-:W-:Y:S01]  /*2430*/  @P1 IMAD.MOV.U32 R22, RZ, RZ, R60 ;  /* 0x000000ffff161224 */ /* 0x000fe200078e003c */
[----:B------:R-:W-:Y:S01]  /*2440*/  BSSY B1, `(.L_x_36) ;  /* 0x0000005000017945 */ /* 0x000fe20003800000 */
[----:B------:R-:W-:-:S03]  /*2450*/  ISETP.GT.AND P4, PT, R70, RZ, P2 ;  /* 0x000000ff4600720c */ /* 0x000fc60001784270 */
[----:B------:R2:W-:Y:S01]  /*2460*/  @P1 STG.E desc[UR16][R22.64+0x20], R21 ;  /* 0x0000201516001986 */ /* 0x0005e2000c101910 */
[----:B------:R-:W-:Y:S09]  /*2470*/  @!P0 BRA `(.L_x_37) ;  /* 0x0000000000048947 */ /* 0x000ff20003800000 */
[----:B------:R4:W5:Y:S02]  /*2480*/  LDG.E.LTC128B R6, desc[UR16][R24.64+0x20] ;  /* 0x0000201018067981 */ /* 0x000964000c1e1920 */
.L_x_37:
[----:B------:R-:W-:Y:S05]  /*2490*/  BSYNC B1 ;  /* 0x0000000000017941 */ /* 0x000fea0003800000 */
.L_x_36:
[----:B--2--5:R-:W-:Y:S01]  /*24a0*/  FMUL R22, R6, R15 ;  /* 0x0000000f06167220 */ /* 0x024fe20000400000 */
[----:B----4-:R-:W-:Y:S01]  /*24b0*/  IADD3 R24, P1, R58, UR10, RZ ;  /* 0x0000000a3a187c10 */ /* 0x010fe2000ff3e0ff */
[----:B------:R-:W-:Y:S02]  /*24c0*/  IMAD.MOV.U32 R72, RZ, RZ, R6 ;  /* 0x000000ffff487224 */ /* 0x000fe400078e0006 */
[----:B------:R-:W-:Y:S01]  /*24d0*/  FFMA R21, R27, R14, R22 ;  /* 0x0000000e1b157223 */ /* 0x000fe20000000016 */
[----:B------:R-:W-:-:S04]  /*24e0*/  IADD3.X R25, R59, UR11, RZ, P1, !PT ;  /* 0x0000000b3b197c10 */ /* 0x000fc80008ffe4ff */
[----:B------:R2:W-:Y:S04]  /*24f0*/  @P0 STG.E desc[UR16][R62.64+0x20], R21 ;  /* 0x000020153e000986 */ /* 0x0005e8000c101910 */
[----:B------:R-:W4:Y:S01]  /*2500*/  @P4 LDG.E.LTC128B R72, desc[UR16][R24.64] ;  /* 0x0000001018484981 */ /* 0x000f22000c1e1920 */
[C---:B------:R-:W-:Y:S01]  /*2510*/  IMAD.SHL.U32 R22, R74.reuse, 0x20, RZ ;  /* 0x000000204a167824 */ /* 0x040fe200078e00ff */
[----:B------:R-:W-:Y:S01]  /*2520*/  SHF.L.U64.HI R6, R74, 0x5, R75 ;  /* 0x000000054a067819 */ /* 0x000fe2000001024b */
[----:B------:R-:W-:Y:S01]  /*2530*/  BSSY B1, `(.L_x_38) ;  /* 0x000000c000017945 */ /* 0x000fe20003800000 */
[----:B------:R-:W-:Y:S02]  /*2540*/  ISETP.GT.AND P0, PT, R4, 0x9, PT ;  /* 0x000000090400780c */ /* 0x000fe40003f04270 */
[----:B------:R-:W-:-:S02]  /*2550*/  IADD3 R26, P5, R22, R60, RZ ;  /* 0x0000003c161a7210 */ /* 0x000fc40007fbe0ff */
[----:B------:R-:W-:-:S03]  /*2560*/  ISETP.GT.AND P1, PT, R70, RZ, P0 ;  /* 0x000000ff4600720c */ /* 0x000fc60000724270 */
[----:B------:R-:W-:Y:S01]  /*2570*/  IMAD.X R27, R6, 0x1, R61, P5 ;  /* 0x00000001061b7824 */ /* 0x000fe200028e063d */
[----:B------:R-:W-:-:S04]  /*2580*/  IADD3 R64, P5, R56, UR10, RZ ;  /* 0x0000000a38407c10 */ /* 0x000fc8000ffbe0ff */
[----:B------:R-:W-:Y:S01]  /*2590*/  IADD3.X R65, R57, UR11, RZ, P5, !PT ;  /* 0x0000000b39417c10 */ /* 0x000fe2000affe4ff */
[----:B----4-:R-:W-:-:S04]  /*25a0*/  FMUL R5, R72, R15 ;  /* 0x0000000f48057220 */ /* 0x010fc80000400000 */
[----:B------:R-:W-:-:S05]  /*25b0*/  FFMA R5, R28, R14, R5 ;  /* 0x0000000e1c057223 */ /* 0x000fca0000000005 */
[----:B------:R2:W-:Y:S01]  /*25c0*/  @P4 STG.E desc[UR16][R26.64], R5 ;  /* 0x000000051a004986 */ /* 0x0005e2000c101910 */
[----:B------:R-:W-:Y:S05]  /*25d0*/  @!P1 BRA `(.L_x_39) ;  /* 0x0000000000049947 */ /* 0x000fea0003800000 */
[----:B------:R4:W5:Y:S02]  /*25e0*/  LDG.E.LTC128B R72, desc[UR16][R64.64] ;  /* 0x0000001040487981 */ /* 0x000964000c1e1920 */
.L_x_39:
[----:B------:R-:W-:Y:S05]  /*25f0*/  BSYNC B1 ;  /* 0x0000000000017941 */ /* 0x000fea0003800000 */
.L_x_38:
[----:B------:R-:W-:Y:S01]  /*2600*/  UIADD3 UR8, UP0, UR10, 0x20, URZ ;  /* 0x000000200a087890 */ /* 0x000fe2000ff1e03f */
[----:B------:R-:W-:Y:S01]  /*2610*/  ISETP.GT.AND P2, PT, R70, 0x8, P2 ;  /* 0x000000084600780c */ /* 0x000fe20001744270 */
[----:B-----5:R-:W-:Y:S01]  /*2620*/  FMUL R74, R72, R15 ;  /* 0x0000000f484a7220 */ /* 0x020fe20000400000 */
[----:B---3--:R-:W-:Y:S01]  /*2630*/  IADD3 R66, P4, R22, R62, RZ ;  /* 0x0000003e16427210 */ /* 0x008fe20007f9e0ff */
[----:B------:R-:W-:Y:S02]  /*2640*/  UIADD3.X UR9, URZ, UR11, URZ, UP0, !UPT ;  /* 0x0000000b3f097290 */ /* 0x000fe400087fe43f */
[----:B------:R-:W-:Y:S01]  /*2650*/  IADD3 R28, P5, R58, UR8, RZ ;  /* 0x000000083a1c7c10 */ /* 0x000fe2000ffbe0ff */
[----:B------:R-:W-:Y:S01]  /*2660*/  FFMA R71, R29, R14, R74 ;  /* 0x0000000e1d477223 */ /* 0x000fe2000000004a */
[----:B------:R-:W-:Y:S02]  /*2670*/  IMAD.X R67, R6, 0x1, R63, P4 ;  /* 0x0000000106437824 */ /* 0x000fe400020e063f */
[----:B------:R-:W-:-:S03]  /*2680*/  IADD3.X R29, R59, UR9, RZ, P5, !PT ;  /* 0x000000093b1d7c10 */ /* 0x000fc6000affe4ff */
[----:B------:R3:W-:Y:S04]  /*2690*/  @P1 STG.E desc[UR16][R66.64], R71 ;  /* 0x0000004742001986 */ /* 0x0007e8000c101910 */
[----:B------:R-:W4:Y:S01]  /*26a0*/  @P2 LDG.E.LTC128B R72, desc[UR16][R28.64] ;  /* 0x000000101c482981 */ /* 0x000f22000c1e1920 */
[----:B--2---:R-:W-:Y:S01]  /*26b0*/  IADD3 R21, P1, R22, 0x20, RZ ;  /* 0x0000002016157810 */ /* 0x004fe20007f3e0ff */
[----:B------:R-:W-:Y:S01]  /*26c0*/  BSSY B1, `(.L_x_40) ;  /* 0x000000c000017945 */ /* 0x000fe20003800000 */
[----:B------:R-:W-:Y:S02]  /*26d0*/  ISETP.GT.AND P4, PT, R70, 0x8, P0 ;  /* 0x000000084600780c */ /* 0x000fe40000784270 */
[----:B------:R-:W-:Y:S01]  /*26e0*/  IADD3 R58, P5, R21, R60, RZ ;  /* 0x0000003c153a7210 */ /* 0x000fe20007fbe0ff */
[----:B------:R-:W-:Y:S01]  /*26f0*/  IMAD.X R5, RZ, RZ, R6, P1 ;  /* 0x000000ffff057224 */ /* 0x000fe200008e0606 */
[----:B-1----:R-:W-:-:S03]  /*2700*/  IADD3 R56, P0, R56, UR8, RZ ;  /* 0x0000000838387c10 */ /* 0x002fc6000ff1e0ff */
[----:B------:R-:W-:Y:S01]  /*2710*/  IMAD.X R59, R5, 0x1, R61, P5 ;  /* 0x00000001053b7824 */ /* 0x000fe200028e063d */
[----:B------:R-:W-:Y:S01]  /*2720*/  IADD3.X R57, R57, UR9, RZ, P0, !PT ;  /* 0x0000000939397c10 */ /* 0x000fe200087fe4ff */
[----:B----4-:R-:W-:-:S04]  /*2730*/  FMUL R23, R72, R15 ;  /* 0x0000000f48177220 */ /* 0x010fc80000400000 */
[----:B------:R-:W-:-:S05]  /*2740*/  FFMA R23, R30, R14, R23 ;  /* 0x0000000e1e177223 */ /* 0x000fca0000000017 */
[----:B------:R3:W-:Y:S01]  /*2750*/  @P2 STG.E desc[UR16][R58.64], R23 ;  /* 0x000000173a002986 */ /* 0x0007e2000c101910 */
[----:B------:R-:W-:Y:S05]  /*2760*/  @!P4 BRA `(.L_x_41) ;  /* 0x000000000004c947 */ /* 0x000fea0003800000 */
[----:B------:R1:W5:Y:S02]  /*2770*/  LDG.E.LTC128B R72, desc[UR16][R56.64] ;  /* 0x0000001038487981 */ /* 0x000364000c1e1920 */
.L_x_41:
[----:B------:R-:W-:Y:S05]  /*2780*/  BSYNC B1 ;  /* 0x0000000000017941 */ /* 0x000fea0003800000 */
.L_x_40:
[----:B------:R-:W-:Y:S01]  /*2790*/  IADD3 R28, P2, R21, R62, RZ ;  /* 0x0000003e151c7210 */ /* 0x000fe20007f5e0ff */
[----:B-----5:R-:W-:Y:S01]  /*27a0*/  FMUL R30, R72, R15 ;  /* 0x0000000f481e7220 */ /* 0x020fe20000400000 */
[C---:B------:R-:W-:Y:S01]  /*27b0*/  ISETP.GT.AND P1, PT, R4.reuse, 0x10, PT ;  /* 0x000000100400780c */ /* 0x040fe20003f24270 */
[----:B------:R-:W-:Y:S01]  /*27c0*/  BSSY B1, `(.L_x_42) ;  /* 0x000000b000017945 */ /* 0x000fe20003800000 */
[----:B------:R-:W-:Y:S01]  /*27d0*/  ISETP.GT.AND P0, PT, R4, 0x11, PT ;  /* 0x000000110400780c */ /* 0x000fe20003f04270 */
[----:B---3--:R-:W-:Y:S01]  /*27e0*/  FFMA R23, R31, R14, R30 ;  /* 0x0000000e1f177223 */ /* 0x008fe2000000001e */
[----:B------:R-:W-:Y:S01]  /*27f0*/  IMAD.X R29, R5, 0x1, R63, P2 ;  /* 0x00000001051d7824 */ /* 0x000fe200010e063f */
[----:B------:R-:W-:Y:S02]  /*2800*/  ISETP.GT.AND P5, PT, R70, RZ, P1 ;  /* 0x000000ff4600720c */ /* 0x000fe40000fa4270 */
[----:B------:R-:W-:Y:S02]  /*2810*/  IADD3 R30, P2, R24, UR10, RZ ;  /* 0x0000000a181e7c10 */ /* 0x000fe4000ff5e0ff */
[----:B------:R2:W-:Y:S01]  /*2820*/  @P4 STG.E desc[UR16][R28.64], R23 ;  /* 0x000000171c004986 */ /* 0x0005e2000c101910 */
[----:B-1----:R-:W-:-:S02]  /*2830*/  IADD3 R56, P6, R26, R22, RZ ;  /* 0x000000161a387210 */ /* 0x002fc40007fde0ff */
[----:B------:R-:W-:-:S06]  /*2840*/  IADD3.X R31, R25, UR11, RZ, P2, !PT ;  /* 0x0000000b191f7c10 */ /* 0x000fcc00097fe4ff */
[----:B------:R-:W-:Y:S05]  /*2850*/  @!P5 BRA `(.L_x_43) ;  /* 0x000000000004d947 */ /* 0x000fea0003800000 */
[----:B------:R1:W5:Y:S02]  /*2860*/  LDG.E.LTC128B R72, desc[UR16][R30.64] ;  /* 0x000000101e487981 */ /* 0x000364000c1e1920 */
.L_x_43:
[----:B------:R-:W-:Y:S05]  /*2870*/  BSYNC B1 ;  /* 0x0000000000017941 */ /* 0x000fea0003800000 */
.L_x_42:
[----:B--2--5:R-:W-:Y:S01]  /*2880*/  FMUL R23, R72, R15 ;  /* 0x0000000f48177220 */ /* 0x024fe20000400000 */
[----:B------:R-:W-:Y:S01]  /*2890*/  IMAD.X R57, R27, 0x1, R6, P6 ;  /* 0x000000011b397824 */ /* 0x000fe200030e0606 */
[----:B------:R-:W-:Y:S01]  /*28a0*/  ISETP.GT.AND P2, PT, R70, RZ, P0 ;  /* 0x000000ff4600720c */ /* 0x000fe20000744270 */
[----:B------:R-:W-:Y:S01]  /*28b0*/  BSSY B1, `(.L_x_44) ;  /* 0x0000008000017945 */ /* 0x000fe20003800000 */
[----:B------:R-:W-:Y:S01]  /*28c0*/  FFMA R23, R32, R14, R23 ;  /* 0x0000000e20177223 */ /* 0x000fe20000000017 */
[----:B------:R-:W-:Y:S02]  /*28d0*/  IADD3 R28, P6, R64, UR10, RZ ;  /* 0x0000000a401c7c10 */ /* 0x000fe4000ffde0ff */
[----:B------:R-:W-:Y:S02]  /*28e0*/  IADD3 R58, P4, R66, R22, RZ ;  /* 0x00000016423a7210 */ /* 0x000fe40007f9e0ff */
[----:B------:R2:W-:Y:S01]  /*28f0*/  @P5 STG.E desc[UR16][R56.64], R23 ;  /* 0x0000001738005986 */ /* 0x0005e2000c101910 */
[----:B------:R-:W-:-:S05]  /*2900*/  IADD3.X R29, R65, UR11, RZ, P6, !PT ;  /* 0x0000000b411d7c10 */ /* 0x000fca000b7fe4ff */
[----:B------:R-:W-:Y:S05]  /*2910*/  @!P2 BRA `(.L_x_45) ;  /* 0x000000000004a947 */ /* 0x000fea0003800000 */
[----:B------:R3:W5:Y:S02]  /*2920*/  LDG.E.LTC128B R72, desc[UR16][R28.64] ;  /* 0x000000101c487981 */ /* 0x000764000c1e1920 */
.L_x_45:
[----:B------:R-:W-:Y:S05]  /*2930*/  BSYNC B1 ;  /* 0x0000000000017941 */ /* 0x000fea0003800000 */
.L_x_44:
[----:B-----5:R-:W-:Y:S01]  /*2940*/  FMUL R32, R72, R15 ;  /* 0x0000000f48207220 */ /* 0x020fe20000400000 */
[----:B------:R-:W-:Y:S01]  /*2950*/  IMAD.X R59, R67, 0x1, R6, P4 ;  /* 0x00000001433b7824 */ /* 0x000fe200020e0606 */
[----:B------:R-:W-:Y:S01]  /*2960*/  ISETP.GT.AND P1, PT, R70, 0x8, P1 ;  /* 0x000000084600780c */ /* 0x000fe20000f24270 */
        /* <DEDUP_REMOVED lines=8> */
.L_x_47:
[----:B------:R-:W-:Y:S05]  /*29f0*/  BSYNC B1 ;  /* 0x0000000000017941 */ /* 0x000fea0003800000 */
.L_x_46:
[----:B--2--5:R-:W-:Y:S01]  /*2a00*/  FMUL R23, R72, R15 ;  /* 0x0000000f48177220 */ /* 0x024fe20000400000 */
[----:B----4-:R-:W-:Y:S01]  /*2a10*/  IMAD.X R33, R5, 0x1, R27, P5 ;  /* 0x0000000105217824 */ /* 0x010fe200028e061b */
[----:B------:R-:W-:Y:S01]  /*2a20*/  ISETP.GT.AND P2, PT, R70, 0x8, P0 ;  /* 0x000000084600780c */ /* 0x000fe20000744270 */
[----:B------:R-:W-:Y:S01]  /*2a30*/  BSSY B1, `(.L_x_48) ;  /* 0x0000007000017945 */ /* 0x000fe20003800000 */
[----:B------:R-:W-:Y:S01]  /*2a40*/  FFMA R23, R34, R14, R23 ;  /* 0x0000000e22177223 */ /* 0x000fe20000000017 */
[----:B0-----:R-:W-:-:S04]  /*2a50*/  IADD3 R24, P0, R64, UR8, RZ ;  /* 0x0000000840187c10 */ /* 0x001fc8000ff1e0ff */
[----:B------:R0:W-:Y:S01]  /*2a60*/  @P1 STG.E desc[UR16][R32.64], R23 ;  /* 0x0000001720001986 */ /* 0x0001e2000c101910 */
[----:B------:R-:W-:-:S05]  /*2a70*/  IADD3.X R25, R65, UR9, RZ, P0, !PT ;  /* 0x0000000941197c10 */ /* 0x000fca00087fe4ff */
[----:B------:R-:W-:Y:S05]  /*2a80*/  @!P2 BRA `(.L_x_49) ;  /* 0x000000000004a947 */ /* 0x000fea0003800000 */
[----:B------:R2:W5:Y:S02]  /*2a90*/  LDG.E.LTC128B R72, desc[UR16][R24.64] ;  /* 0x0000001018487981 */ /* 0x000564000c1e1920 */
.L_x_49:
[----:B------:R-:W-:Y:S05]  /*2aa0*/  BSYNC B1 ;  /* 0x0000000000017941 */ /* 0x000fea0003800000 */
.L_x_48:
[----:B--2---:R-:W-:Y:S01]  /*2ab0*/  IADD3 R24, P5, R21, R66, RZ ;  /* 0x0000004215187210 */ /* 0x004fe20007fbe0ff */
[----:B-----5:R-:W-:Y:S01]  /*2ac0*/  FMUL R26, R72, R15 ;  /* 0x0000000f481a7220 */ /* 0x020fe20000400000 */
[C---:B------:R-:W-:Y:S01]  /*2ad0*/  ISETP.GT.AND P1, PT, R4.reuse, 0x18, PT ;  /* 0x000000180400780c */ /* 0x040fe20003f24270 */
[----:B------:R-:W-:Y:S01]  /*2ae0*/  BSSY B1, `(.L_x_50) ;  /* 0x000000b000017945 */ /* 0x000fe20003800000 */
[----:B------:R-:W-:Y:S01]  /*2af0*/  ISETP.GT.AND P0, PT, R4, 0x19, PT ;  /* 0x000000190400780c */ /* 0x000fe20003f04270 */
[----:B------:R-:W-:Y:S01]  /*2b00*/  FFMA R35, R35, R14, R26 ;  /* 0x0000000e23237223 */ /* 0x000fe2000000001a */
[----:B------:R-:W-:Y:S01]  /*2b10*/  IMAD.X R25, R5, 0x1, R67, P5 ;  /* 0x0000000105197824 */ /* 0x000fe200028e0643 */
[----:B------:R-:W-:Y:S02]  /*2b20*/  ISETP.GT.AND P4, PT, R70, RZ, P1 ;  /* 0x000000ff4600720c */ /* 0x000fe40000f84270 */
[----:B------:R-:W-:Y:S02]  /*2b30*/  IADD3 R26, P6, R30, UR10, RZ ;  /* 0x0000000a1e1a7c10 */ /* 0x000fe4000ffde0ff */
[----:B------:R2:W-:Y:S01]  /*2b40*/  @P2 STG.E desc[UR16][R24.64], R35 ;  /* 0x0000002318002986 */ /* 0x0005e2000c101910 */
[----:B0-----:R-:W-:-:S02]  /*2b50*/  IADD3 R32, P5, R56, R22, RZ ;  /* 0x0000001638207210 */ /* 0x001fc40007fbe0ff */
[----:B------:R-:W-:-:S06]  /*2b60*/  IADD3.X R27, R31, UR11, RZ, P6, !PT ;  /* 0x0000000b1f1b7c10 */ /* 0x000fcc000b7fe4ff */
[----:B------:R-:W-:Y:S05]  /*2b70*/  @!P4 BRA `(.L_x_51) ;  /* 0x000000000004c947 */ /* 0x000fea0003800000 */
[----:B------:R0:W5:Y:S02]  /*2b80*/  LDG.E.LTC128B R72, desc[UR16][R26.64] ;  /* 0x000000101a487981 */ /* 0x000164000c1e1920 */
.L_x_51:
[----:B------:R-:W-:Y:S05]  /*2b90*/  BSYNC B1 ;  /* 0x0000000000017941 */ /* 0x000fea0003800000 */
.L_x_50:
[----:B-----5:R-:W-:Y:S01]  /*2ba0*/  FMUL R23, R72, R15 ;  /* 0x0000000f48177220 */ /* 0x020fe20000400000 */
[----:B------:R-:W-:Y:S01]  /*2bb0*/  IMAD.X R33, R57, 0x1, R6, P5 ;  /* 0x0000000139217824 */ /* 0x000fe200028e0606 */
[----:B------:R-:W-:Y:S01]  /*2bc0*/  ISETP.GT.AND P2, PT, R70, RZ, P0 ;  /* 0x000000ff4600720c */ /* 0x000fe20000744270 */
[----:B------:R-:W-:Y:S01]  /*2bd0*/  BSSY B1, `(.L_x_52) ;  /* 0x0000008000017945 */ /* 0x000fe20003800000 */
[----:B------:R-:W-:Y:S01]  /*2be0*/  FFMA R23, R36, R14, R23 ;  /* 0x0000000e24177223 */ /* 0x000fe20000000017 */
[----:B--2---:R-:W-:Y:S02]  /*2bf0*/  IADD3 R24, P6, R28, UR10, RZ ;  /* 0x0000000a1c187c10 */ /* 0x004fe4000ffde0ff */
[----:B------:R-:W-:Y:S02]  /*2c00*/  IADD3 R34, P5, R58, R22, RZ ;  /* 0x000000163a227210 */ /* 0x000fe40007fbe0ff */
[----:B------:R2:W-:Y:S01]  /*2c10*/  @P4 STG.E desc[UR16][R32.64], R23 ;  /* 0x0000001720004986 */ /* 0x0005e2000c101910 */
[----:B------:R-:W-:-:S05]  /*2c20*/  IADD3.X R25, R29, UR11, RZ, P6, !PT ;  /* 0x0000000b1d197c10 */ /* 0x000fca000b7fe4ff */
[----:B------:R-:W-:Y:S05]  /*2c30*/  @!P2 BRA `(.L_x_53) ;  /* 0x000000000004a947 */ /* 0x000fea0003800000 */
[----:B------:R4:W5:Y:S02]  /*2c40*/  LDG.E.LTC128B R72, desc[UR16][R24.64] ;  /* 0x0000001018487981 */ /* 0x000964000c1e1920 */
.L_x_53:
[----:B------:R-:W-:Y:S05]  /*2c50*/  BSYNC B1 ;  /* 0x0000000000017941 */ /* 0x000fea0003800000 */
.L_x_52:
[----:B-----5:R-:W-:Y:S01]  /*2c60*/  FMUL R36, R72, R15 ;  /* 0x0000000f48247220 */ /* 0x020fe20000400000 */
[----:B------:R-:W-:Y:S01]  /*2c70*/  IMAD.X R35, R59, 0x1, R6, P5 ;  /* 0x000000013b237824 */ /* 0x000fe200028e0606 */
[----:B------:R-:W-:Y:S01]  /*2c80*/  ISETP.GT.AND P1, PT, R70, 0x8, P1 ;  /* 0x000000084600780c */ /* 0x000fe20000f24270 */
[----:B------:R-:W-:Y:S01]  /*2c90*/  BSSY B1, `(.L_x_54) ;  /* 0x0000008000017945 */ /* 0x000fe20003800000 */
[----:B------:R-:W-:Y:S01]  /*2ca0*/  FFMA R37, R37, R14, R36 ;  /* 0x0000000e25257223 */ /* 0x000fe20000000024 */
[----:B-1----:R-:W-:Y:S02]  /*2cb0*/  IADD3 R30, P4, R30, UR8, RZ ;  /* 0x000000081e1e7c10 */ /* 0x002fe4000ff9e0ff */
[----:B------:R-:W-:Y:S02]  /*2cc0*/  IADD3 R36, P5, R56, R21, RZ ;  /* 0x0000001538247210 */ /* 0x000fe40007fbe0ff */
[----:B------:R1:W-:Y:S01]  /*2cd0*/  @P2 STG.E desc[UR16][R34.64], R37 ;  /* 0x0000002522002986 */ /* 0x0003e2000c101910 */
[----:B------:R-:W-:-:S05]  /*2ce0*/  IADD3.X R31, R31, UR9, RZ, P4, !PT ;  /* 0x000000091f1f7c10 */ /* 0x000fca000a7fe4ff */
[----:B------:R-:W-:Y:S05]  /*2cf0*/  @!P1 BRA `(.L_x_55) ;  /* 0x0000000000049947 */ /* 0x000fea0003800000 */
[----:B------:R0:W5:Y:S02]  /*2d00*/  LDG.E.LTC128B R72, desc[UR16][R30.64] ;  /* 0x000000101e487981 */ /* 0x000164000c1e1920 */
.L_x_55:
[----:B------:R-:W-:Y:S05]  /*2d10*/  BSYNC B1 ;  /* 0x0000000000017941 */ /* 0x000fea0003800000 */
.L_x_54:
[----:B--2--5:R-:W-:Y:S01]  /*2d20*/  FMUL R23, R72, R15 ;  /* 0x0000000f48177220 */ /* 0x024fe20000400000 */
[----:B-1----:R-:W-:Y:S01]  /*2d30*/  IMAD.X R37, R57, 0x1, R5, P5 ;  /* 0x0000000139257824 */ /* 0x002fe200028e0605 */
[----:B------:R-:W-:Y:S01]  /*2d40*/  ISETP.GT.AND P2, PT, R70, 0x8, P0 ;  /* 0x000000084600780c */ /* 0x000fe20000744270 */
[----:B------:R-:W-:Y:S01]  /*2d50*/  BSSY B1, `(.L_x_56) ;  /* 0x0000007000017945 */ /* 0x000fe20003800000 */
[----:B------:R-:W-:Y:S01]  /*2d60*/  FFMA R23, R38, R14, R23 ;  /* 0x0000000e26177223 */ /* 0x000fe20000000017 */
[----:B---3--:R-:W-:-:S04]  /*2d70*/  IADD3 R28, P0, R28, UR8, RZ ;  /* 0x000000081c1c7c10 */ /* 0x008fc8000ff1e0ff */
[----:B------:R1:W-:Y:S01]  /*2d80*/  @P1 STG.E desc[UR16][R36.64], R23 ;  /* 0x0000001724001986 */ /* 0x0003e2000c101910 */
[----:B------:R-:W-:-:S05]  /*2d90*/  IADD3.X R29, R29, UR9, RZ, P0, !PT ;  /* 0x000000091d1d7c10 */ /* 0x000fca00087fe4ff */
[----:B------:R-:W-:Y:S05]  /*2da0*/  @!P2 BRA `(.L_x_57) ;  /* 0x000000000004a947 */ /* 0x000fea0003800000 */
[----:B------:R2:W5:Y:S02]  /*2db0*/  LDG.E.LTC128B R72, desc[UR16][R28.64] ;  /* 0x000000101c487981 */ /* 0x000564000c1e1920 */
.L_x_57:
[----:B------:R-:W-:Y:S05]  /*2dc0*/  BSYNC B1 ;  /* 0x0000000000017941 */ /* 0x000fea0003800000 */
.L_x_56:
[----:B--2---:R-:W-:Y:S01]  /*2dd0*/  IADD3 R28, P5, R58, R21, RZ ;  /* 0x000000153a1c7210 */ /* 0x004fe20007fbe0ff */
[----:B0----5:R-:W-:Y:S01]  /*2de0*/  FMUL R30, R72, R15 ;  /* 0x0000000f481e7220 */ /* 0x021fe20000400000 */
        /* <DEDUP_REMOVED lines=12> */
.L_x_59:
[----:B------:R-:W-:Y:S05]  /*2eb0*/  BSYNC B1 ;  /* 0x0000000000017941 */ /* 0x000fea0003800000 */
.L_x_58:
[----:B-----5:R-:W-:Y:S01]  /*2ec0*/  FMUL R23, R72, R15 ;  /* 0x0000000f48177220 */ /* 0x020fe20000400000 */
[----:B------:R-:W-:Y:S01]  /*2ed0*/  IMAD.X R37, R33, 0x1, R6, P5 ;  /* 0x0000000121257824 */ /* 0x000fe200028e0606 */
[----:B------:R-:W-:Y:S01]  /*2ee0*/  ISETP.GT.AND P2, PT, R70, RZ, P0 ;  /* 0x000000ff4600720c */ /* 0x000fe20000744270 */
[----:B------:R-:W-:Y:S01]  /*2ef0*/  BSSY B1, `(.L_x_60) ;  /* 0x0000008000017945 */ /* 0x000fe20003800000 */
[----:B------:R-:W-:Y:S01]  /*2f00*/  FFMA R23, R40, R14, R23 ;  /* 0x0000000e28177223 */ /* 0x000fe20000000017 */
[----:B0-----:R-:W-:Y:S02]  /*2f10*/  IADD3 R28, P6, R24, UR10, RZ ;  /* 0x0000000a181c7c10 */ /* 0x001fe4000ffde0ff */
[----:B------:R-:W-:Y:S02]  /*2f20*/  IADD3 R38, P5, R34, R22, RZ ;  /* 0x0000001622267210 */ /* 0x000fe40007fbe0ff */
[----:B------:R0:W-:Y:S01]  /*2f30*/  @P4 STG.E desc[UR16][R36.64], R23 ;  /* 0x0000001724004986 */ /* 0x0001e2000c101910 */
[----:B------:R-:W-:-:S05]  /*2f40*/  IADD3.X R29, R25, UR11, RZ, P6, !PT ;  /* 0x0000000b191d7c10 */ /* 0x000fca000b7fe4ff */
[----:B------:R-:W-:Y:S05]  /*2f50*/  @!P2 BRA `(.L_x_61) ;  /* 0x000000000004a947 */ /* 0x000fea0003800000 */
[----:B------:R2:W5:Y:S02]  /*2f60*/  LDG.E.LTC128B R72, desc[UR16][R28.64] ;  /* 0x000000101c487981 */ /* 0x000564000c1e1920 */
.L_x_61:
[----:B------:R-:W-:Y:S05]  /*2f70*/  BSYNC B1 ;  /* 0x0000000000017941 */ /* 0x000fea0003800000 */
.L_x_60:
        /* <DEDUP_REMOVED lines=11> */
.L_x_63:
[----:B------:R-:W-:Y:S05]  /*3030*/  BSYNC B1 ;  /* 0x0000000000017941 */ /* 0x000fea0003800000 */
.L_x_62:
[----:B0----5:R-:W-:Y:S01]  /*3040*/  FMUL R23, R72, R15 ;  /* 0x0000000f48177220 */ /* 0x021fe20000400000 */
[----:B---3--:R-:W-:Y:S01]  /*3050*/  IMAD.X R41, R33, 0x1, R5, P5 ;  /* 0x0000000121297824 */ /* 0x008fe200028e0605 */
[----:B------:R-:W-:Y:S01]  /*3060*/  ISETP.GT.AND P2, PT, R70, 0x8, P0 ;  /* 0x000000084600780c */ /* 0x000fe20000744270 */
[----:B------:R-:W-:Y:S01]  /*3070*/  BSSY B1, `(.L_x_64) ;  /* 0x0000007000017945 */ /* 0x000fe20003800000 */
[----:B------:R-:W-:Y:S01]  /*3080*/  FFMA R23, R42, R14, R23 ;  /* 0x0000000e2a177223 */ /* 0x000fe20000000017 */
[----:B----4-:R-:W-:-:S04]  /*3090*/  IADD3 R24, P0, R24, UR8, RZ ;  /* 0x0000000818187c10 */ /* 0x010fc8000ff1e0ff */
[----:B------:R0:W-:Y:S01]  /*30a0*/  @P1 STG.E desc[UR16][R40.64], R23 ;  /* 0x0000001728001986 */ /* 0x0001e2000c101910 */
[----:B------:R-:W-:-:S05]  /*30b0*/  IADD3.X R25, R25, UR9, RZ, P0, !PT ;  /* 0x0000000919197c10 */ /* 0x000fca00087fe4ff */
[----:B------:R-:W-:Y:S05]  /*30c0*/  @!P2 BRA `(.L_x_65) ;  /* 0x000000000004a947 */ /* 0x000fea0003800000 */
[----:B------:R3:W5:Y:S02]  /*30d0*/  LDG.E.LTC128B R72, desc[UR16][R24.64] ;  /* 0x0000001018487981 */ /* 0x000764000c1e1920 */
.L_x_65:
[----:B------:R-:W-:Y:S05]  /*30e0*/  BSYNC B1 ;  /* 0x0000000000017941 */ /* 0x000fea0003800000 */
.L_x_64:
[----:B---3--:R-:W-:Y:S01]  /*30f0*/  IADD3 R24, P5, R34, R21, RZ ;  /* 0x0000001522187210 */ /* 0x008fe20007fbe0ff */
        /* <DEDUP_REMOVED lines=9> */
[----:B------:R-:W-:-:S02]  /*3190*/  IADD3 R32, P5, R36, R22, RZ ;  /* 0x0000001624207210 */ /* 0x000fc40007fbe0ff */
[----:B------:R-:W-:-:S06]  /*31a0*/  IADD3.X R27, R31, UR11, RZ, P6, !PT ;  /* 0x0000000b1f1b7c10 */ /* 0x000fcc000b7fe4ff */
[----:B------:R-:W-:Y:S05]  /*31b0*/  @!P4 BRA `(.L_x_67) ;  /* 0x000000000004c947 */ /* 0x000fea0003800000 */
[----:B------:R4:W5:Y:S02]  /*31c0*/  LDG.E.LTC128B R72, desc[UR16][R26.64] ;  /* 0x000000101a487981 */ /* 0x000964000c1e1920 */
.L_x_67:
[----:B------:R-:W-:Y:S05]  /*31d0*/  BSYNC B1 ;  /* 0x0000000000017941 */ /* 0x000fea0003800000 */
.L_x_66:
[----:B0----5:R-:W-:Y:S01]  /*31e0*/  FMUL R23, R72, R15 ;  /* 0x0000000f48177220 */ /* 0x021fe20000400000 */
[----:B------:R-:W-:Y:S01]  /*31f0*/  IMAD.X R33, R37, 0x1, R6, P5 ;  /* 0x0000000125217824 */ /* 0x000fe200028e0606 */
[----:B------:R-:W-:Y:S01]  /*3200*/  ISETP.GT.AND P2, PT, R70, RZ, P0 ;  /* 0x000000ff4600720c */ /* 0x000fe20000744270 */
[----:B------:R-:W-:Y:S01]  /*3210*/  BSSY B1, `(.L_x_68) ;  /* 0x0000008000017945 */ /* 0x000fe20003800000 */
[----:B------:R-:W-:Y:S01]  /*3220*/  FFMA R23, R44, R14, R23 ;  /* 0x0000000e2c177223 */ /* 0x000fe20000000017 */
[----:B---3--:R-:W-:Y:S02]  /*3230*/  IADD3 R24, P6, R28, UR10, RZ ;  /* 0x0000000a1c187c10 */ /* 0x008fe4000ffde0ff */
[----:B------:R-:W-:Y:S02]  /*3240*/  IADD3 R34, P5, R38, R22, RZ ;  /* 0x0000001626227210 */ /* 0x000fe40007fbe0ff */
[----:B------:R0:W-:Y:S01]  /*3250*/  @P4 STG.E desc[UR16][R32.64], R23 ;  /* 0x0000001720004986 */ /* 0x0001e2000c101910 */
[----:B------:R-:W-:-:S05]  /*3260*/  IADD3.X R25, R29, UR11, RZ, P6, !PT ;  /* 0x0000000b1d197c10 */ /* 0x000fca000b7fe4ff */
[----:B------:R-:W-:Y:S05]  /*3270*/  @!P2 BRA `(.L_x_69) ;  /* 0x000000000004a947 */ /* 0x000fea0003800000 */
[----:B------:R3:W5:Y:S02]  /*3280*/  LDG.E.LTC128B R72, desc[UR16][R24.64] ;  /* 0x0000001018487981 */ /* 0x000764000c1e1920 */
.L_x_69:
[----:B------:R-:W-:Y:S05]  /*3290*/  BSYNC B1 ;  /* 0x0000000000017941 */ /* 0x000fea0003800000 */
.L_x_68:
        /* <DEDUP_REMOVED lines=11> */
.L_x_71:
[----:B------:R-:W-:Y:S05]  /*3350*/  BSYNC B1 ;  /* 0x0000000000017941 */ /* 0x000fea0003800000 */
.L_x_70:
[----:B0----5:R-:W-:Y:S01]  /*3360*/  FMUL R23, R72, R15 ;  /* 0x0000000f48177220 */ /* 0x021fe20000400000 */
[----:B------:R-:W-:Y:S01]  /*3370*/  IMAD.X R41, R37, 0x1, R5, P5 ;  /* 0x0000000125297824 */ /* 0x000fe200028e0605 */
[----:B------:R-:W-:Y:S01]  /*3380*/  ISETP.GT.AND P0, PT, R70, 0x8, P0 ;  /* 0x000000084600780c */ /* 0x000fe20000704270 */
[----:B------:R-:W-:Y:S01]  /*3390*/  BSSY B1, `(.L_x_72) ;  /* 0x0000007000017945 */ /* 0x000fe20003800000 */
[----:B------:R-:W-:Y:S01]  /*33a0*/  FFMA R23, R46, R14, R23 ;  /* 0x0000000e2e177223 */ /* 0x000fe20000000017 */
[----:B--2---:R-:W-:-:S04]  /*33b0*/  IADD3 R28, P2, R28, UR8, RZ ;  /* 0x000000081c1c7c10 */ /* 0x004fc8000ff5e0ff */
[----:B------:R0:W-:Y:S01]  /*33c0*/  @P1 STG.E desc[UR16][R40.64], R23 ;  /* 0x0000001728001986 */ /* 0x0001e2000c101910 */
[----:B------:R-:W-:-:S05]  /*33d0*/  IADD3.X R29, R29, UR9, RZ, P2, !PT ;  /* 0x000000091d1d7c10 */ /* 0x000fca00097fe4ff */
[----:B------:R-:W-:Y:S05]  /*33e0*/  @!P0 BRA `(.L_x_73) ;  /* 0x0000000000048947 */ /* 0x000fea0003800000 */
[----:B------:R2:W5:Y:S02]  /*33f0*/  LDG.E.LTC128B R72, desc[UR16][R28.64] ;  /* 0x000000101c487981 */ /* 0x000564000c1e1920 */
.L_x_73:
[----:B------:R-:W-:Y:S05]  /*3400*/  BSYNC B1 ;  /* 0x0000000000017941 */ /* 0x000fea0003800000 */
.L_x_72:
        /* <DEDUP_REMOVED lines=14> */
.L_x_75:
[----:B------:R-:W-:Y:S05]  /*34f0*/  BSYNC B1 ;  /* 0x0000000000017941 */ /* 0x000fea0003800000 */
.L_x_74:
[----:B0----5:R-:W-:Y:S01]  /*3500*/  FMUL R23, R72, R15 ;  /* 0x0000000f48177220 */ /* 0x021fe20000400000 */
[----:B------:R-:W-:Y:S01]  /*3510*/  IMAD.X R37, R33, 0x1, R6, P6 ;  /* 0x0000000121257824 */ /* 0x000fe200030e0606 */
[----:B------:R-:W-:Y:S01]  /*3520*/  ISETP.GT.AND P2, PT, R70, RZ, P1 ;  /* 0x000000ff4600720c */ /* 0x000fe20000f44270 */
[----:B------:R-:W-:Y:S01]  /*3530*/  BSSY B1, `(.L_x_76) ;  /* 0x0000007000017945 */ /* 0x000fe20003800000 */
[----:B------:R-:W-:Y:S01]  /*3540*/  FFMA R23, R48, R14, R23 ;  /* 0x0000000e30177223 */ /* 0x000fe20000000017 */
[----:B------:R-:W-:-:S04]  /*3550*/  IADD3 R40, P0, R24, UR10, RZ ;  /* 0x0000000a18287c10 */ /* 0x000fc8000ff1e0ff */
[----:B------:R0:W-:Y:S01]  /*3560*/  @P5 STG.E desc[UR16][R36.64], R23 ;  /* 0x0000001724005986 */ /* 0x0001e2000c101910 */
[----:B------:R-:W-:-:S05]  /*3570*/  IADD3.X R41, R25, UR11, RZ, P0, !PT ;  /* 0x0000000b19297c10 */ /* 0x000fca00087fe4ff */
[----:B------:R-:W-:Y:S05]  /*3580*/  @!P2 BRA `(.L_x_77) ;  /* 0x000000000004a947 */ /* 0x000fea0003800000 */
[----:B------:R0:W5:Y:S02]  /*3590*/  LDG.E.LTC128B R72, desc[UR16][R40.64] ;  /* 0x0000001028487981 */ /* 0x000164000c1e1920 */
.L_x_77:
[----:B------:R-:W-:Y:S05]  /*35a0*/  BSYNC B1 ;  /* 0x0000000000017941 */ /* 0x000fea0003800000 */
.L_x_76:
[----:B--2---:R-:W-:Y:S01]  /*35b0*/  IADD3 R28, P5, R34, R22, RZ ;  /* 0x00000016221c7210 */ /* 0x004fe20007fbe0ff */
[----:B-----5:R-:W-:Y:S01]  /*35c0*/  FMUL R38, R72, R15 ;  /* 0x0000000f48267220 */ /* 0x020fe20000400000 */
[----:B------:R-:W-:Y:S01]  /*35d0*/  ISETP.GT.AND P4, PT, R70, 0x8, P4 ;  /* 0x000000084600780c */ /* 0x000fe20002784270 */
[----:B------:R-:W-:Y:S01]  /*35e0*/  BSSY B1, `(.L_x_78) ;  /* 0x000000a000017945 */ /* 0x000fe20003800000 */
[----:B----4-:R-:W-:Y:S01]  /*35f0*/  IADD3 R26, P6, R26, UR8, RZ ;  /* 0x000000081a1a7c10 */ /* 0x010fe2000ffde0ff */
[----:B------:R-:W-:Y:S01]  /*3600*/  FFMA R49, R49, R14, R38 ;  /* 0x0000000e31317223 */ /* 0x000fe20000000026 */
[----:B------:R-:W-:Y:S01]  /*3610*/  IMAD.X R29, R35, 0x1, R6, P5 ;  /* 0x00000001231d7824 */ /* 0x000fe200028e0606 */
[----:B------:R-:W-:Y:S02]  /*3620*/  ISETP.GT.AND P0, PT, R4, 0x38, PT ;  /* 0x000000380400780c */ /* 0x000fe40003f04270 */
[----:B------:R-:W-:Y:S02]  /*3630*/  IADD3 R38, P5, R32, R21, RZ ;  /* 0x0000001520267210 */ /* 0x000fe40007fbe0ff */
[----:B------:R2:W-:Y:S01]  /*3640*/  @P2 STG.E desc[UR16][R28.64], R49 ;  /* 0x000000311c002986 */ /* 0x0005e2000c101910 */
[----:B------:R-:W-:-:S03]  /*3650*/  IADD3.X R27, R27, UR9, RZ, P6, !PT ;  /* 0x000000091b1b7c10 */ /* 0x000fc6000b7fe4ff */
[----:B------:R-:W-:Y:S07]  /*3660*/  @!P4 BRA `(.L_x_79) ;  /* 0x000000000004c947 */ /* 0x000fee0003800000 */
[----:B------:R4:W5:Y:S02]  /*3670*/  LDG.E.LTC128B R72, desc[UR16][R26.64] ;  /* 0x000000101a487981 */ /* 0x000964000c1e1920 */
.L_x_79:
[----:B------:R-:W-:Y:S05]  /*3680*/  BSYNC B1 ;  /* 0x0000000000017941 */ /* 0x000fea0003800000 */
.L_x_78:
[----:B0----5:R-:W-:Y:S01]  /*3690*/  FMUL R23, R72, R15 ;  /* 0x0000000f48177220 */ /* 0x021fe20000400000 */
[----:B------:R-:W-:Y:S01]  /*36a0*/  IMAD.X R39, R33, 0x1, R5, P5 ;  /* 0x0000000121277824 */ /* 0x000fe200028e0605 */
[----:B------:R-:W-:Y:S01]  /*36b0*/  ISETP.GT.AND P1, PT, R70, 0x8, P1 ;  /* 0x000000084600780c */ /* 0x000fe20000f24270 */
[----:B------:R-:W-:Y:S01]  /*36c0*/  BSSY B1, `(.L_x_80) ;  /* 0x0000008000017945 */ /* 0x000fe20003800000 */
[----:B------:R-:W-:Y:S01]  /*36d0*/  FFMA R23, R50, R14, R23 ;  /* 0x0000000e32177223 */ /* 0x000fe20000000017 */
[----:B---3--:R-:W-:Y:S02]  /*36e0*/  IADD3 R24, P5, R24, UR8, RZ ;  /* 0x0000000818187c10 */ /* 0x008fe4000ffbe0ff */
[----:B------:R-:W-:Y:S02]  /*36f0*/  ISETP.GT.AND P2, PT, R4, 0x39, PT ;  /* 0x000000390400780c */ /* 0x000fe40003f44270 */
[----:B------:R0:W-:Y:S01]  /*3700*/  @P4 STG.E desc[UR16][R38.64], R23 ;  /* 0x0000001726004986 */ /* 0x0001e2000c101910 */
[----:B------:R-:W-:-:S05]  /*3710*/  IADD3.X R25, R25, UR9, RZ, P5, !PT ;  /* 0x0000000919197c10 */ /* 0x000fca000affe4ff */
[----:B------:R-:W-:Y:S05]  /*3720*/  @!P1 BRA `(.L_x_81) ;  /* 0x0000000000049947 */ /* 0x000fea0003800000 */
[----:B------:R3:W5:Y:S02]  /*3730*/  LDG.E.LTC128B R72, desc[UR16][R24.64] ;  /* 0x0000001018487981 */ /* 0x000764000c1e1920 */
.L_x_81:
[----:B------:R-:W-:Y:S05]  /*3740*/  BSYNC B1 ;  /* 0x0000000000017941 */ /* 0x000fea0003800000 */
.L_x_80:
[----:B---3--:R-:W-:Y:S01]  /*3750*/  IADD3 R24, P6, R34, R21, RZ ;  /* 0x0000001522187210 */ /* 0x008fe20007fde0ff */
[----:B-----5:R-:W-:Y:S01]  /*3760*/  FMUL R4, R72, R15 ;  /* 0x0000000f48047220 */ /* 0x020fe20000400000 */
[----:B------:R-:W-:Y:S01]  /*3770*/  ISETP.GT.AND P4, PT, R70, RZ, P0 ;  /* 0x000000ff4600720c */ /* 0x000fe20000784270 */
[----:B------:R-:W-:Y:S01]  /*3780*/  BSSY B1, `(.L_x_82) ;  /* 0x0000009000017945 */ /* 0x000fe20003800000 */
[----:B----4-:R-:W-:Y:S01]  /*3790*/  IADD3 R26, P5, R36, R22, RZ ;  /* 0x00000016241a7210 */ /* 0x010fe20007fbe0ff */
[----:B------:R-:W-:Y:S02]  /*37a0*/  IMAD.X R25, R35, 0x1, R5, P6 ;  /* 0x0000000123197824 */ /* 0x000fe400030e0605 */
[----:B------:R-:W-:-:S05]  /*37b0*/  FFMA R51, R51, R14, R4 ;  /* 0x0000000e33337223 */ /* 0x000fca0000000004 */
[----:B------:R3:W-:Y:S03]  /*37c0*/  @P1 STG.E desc[UR16][R24.64], R51 ;  /* 0x0000003318001986 */ /* 0x0007e6000c101910 */
[----:B------:R-:W-:Y:S05]  /*37d0*/  @!P4 BRA `(.L_x_83) ;  /* 0x00000000000cc947 */ /* 0x000fea0003800000 */
[----:B---3--:R-:W-:-:S04]  /*37e0*/  IADD3 R24, P1, R30, UR10, RZ ;  /* 0x0000000a1e187c10 */ /* 0x008fc8000ff3e0ff */
[----:B------:R-:W-:-:S05]  /*37f0*/  IADD3.X R25, R31, UR11, RZ, P1, !PT ;  /* 0x0000000b1f197c10 */ /* 0x000fca0008ffe4ff */
[----:B------:R4:W5:Y:S04]  /*3800*/  LDG.E.LTC128B R72, desc[UR16][R24.64] ;  /* 0x0000001018487981 */ /* 0x000968000c1e1920 */
.L_x_83:
[----:B------:R-:W-:Y:S05]  /*3810*/  BSYNC B1 ;  /* 0x0000000000017941 */ /* 0x000fea0003800000 */
.L_x_82:
[----:B0----5:R-:W-:Y:S01]  /*3820*/  FMUL R23, R72, R15 ;  /* 0x0000000f48177220 */ /* 0x021fe20000400000 */
[----:B------:R-:W-:Y:S01]  /*3830*/  IMAD.X R27, R37, 0x1, R6, P5 ;  /* 0x00000001251b7824 */ /* 0x000fe200028e0606 */
[----:B------:R-:W-:Y:S01]  /*3840*/  ISETP.GT.AND P1, PT, R70, RZ, P2 ;  /* 0x000000ff4600720c */ /* 0x000fe20001724270 */
[----:B------:R-:W-:Y:S01]  /*3850*/  BSSY B1, `(.L_x_84) ;  /* 0x0000008000017945 */ /* 0x000fe20003800000 */
[----:B---34-:R-:W-:Y:S01]  /*3860*/  FFMA R25, R52, R14, R23 ;  /* 0x0000000e34197223 */ /* 0x018fe20000000017 */
[----:B------:R-:W-:Y:S02]  /*3870*/  IADD3 R24, P5, R28, R22, RZ ;  /* 0x000000161c187210 */ /* 0x000fe40007fbe0ff */
[----:B------:R-:W-:Y:S02]  /*3880*/  IADD3 R22, P6, R40, UR10, RZ ;  /* 0x0000000a28167c10 */ /* 0x000fe4000ffde0ff */
[----:B------:R0:W-:Y:S02]  /*3890*/  @P4 STG.E desc[UR16][R26.64], R25 ;  /* 0x000000191a004986 */ /* 0x0001e4000c101910 */
[----:B------:R-:W-:-:S04]  /*38a0*/  IADD3.X R23, R41, UR11, RZ, P6, !PT ;  /* 0x0000000b29177c10 */ /* 0x000fc8000b7fe4ff */
[----:B------:R-:W-:Y:S05]  /*38b0*/  @!P1 BRA `(.L_x_85) ;  /* 0x0000000000049947 */ /* 0x000fea0003800000 */
[----:B------:R3:W5:Y:S02]  /*38c0*/  LDG.E.LTC128B R72, desc[UR16][R22.64] ;  /* 0x0000001016487981 */ /* 0x000764000c1e1920 */
.L_x_85:
[----:B------:R-:W-:Y:S05]  /*38d0*/  BSYNC B1 ;  /* 0x0000000000017941 */ /* 0x000fea0003800000 */
.L_x_84:
[----:B-----5:R-:W-:Y:S01]  /*38e0*/  FMUL R4, R72, R15 ;  /* 0x0000000f48047220 */ /* 0x020fe20000400000 */
[----:B0-----:R-:W-:Y:S01]  /*38f0*/  IMAD.X R25, R29, 0x1, R6, P5 ;  /* 0x000000011d197824 */ /* 0x001fe200028e0606 */
[----:B------:R-:W-:Y:S01]  /*3900*/  ISETP.GT.AND P0, PT, R70, 0x8, P0 ;  /* 0x000000084600780c */ /* 0x000fe20000704270 */
        /* <DEDUP_REMOVED lines=8> */
.L_x_87:
[----:B------:R-:W-:Y:S05]  /*3990*/  BSYNC B1 ;  /* 0x0000000000017941 */ /* 0x000fea0003800000 */
.L_x_86:
[----:B------:R-:W-:Y:S01]  /*39a0*/  ISETP.GT.AND P2, PT, R70, 0x8, P2 ;  /* 0x000000084600780c */ /* 0x000fe20001744270 */
[----:B---3-5:R-:W-:Y:S01]  /*39b0*/  FMUL R23, R72, R15 ;  /* 0x0000000f48177220 */ /* 0x028fe20000400000 */
[----:B------:R-:W-:Y:S01]  /*39c0*/  IMAD.X R27, R37, 0x1, R5, P5 ;  /* 0x00000001251b7824 */ /* 0x000fe200028e0605 */
[----:B------:R-:W-:Y:S02]  /*39d0*/  BSSY B1, `(.L_x_88) ;  /* 0x0000007000017945 */ /* 0x000fe40003800000 */
[----:B0-----:R-:W-:-:S05]  /*39e0*/  FFMA R25, R54, R14, R23 ;  /* 0x0000000e36197223 */ /* 0x001fca0000000017 */
[----:B------:R0:W-:Y:S01]  /*39f0*/  @P0 STG.E desc[UR16][R26.64], R25 ;  /* 0x000000191a000986 */ /* 0x0001e2000c101910 */
[----:B------:R-:W-:-:S04]  /*3a00*/  IADD3 R22, P0, R40, UR8, RZ ;  /* 0x0000000828167c10 */ /* 0x000fc8000ff1e0ff */
[----:B------:R-:W-:Y:S01]  /*3a10*/  IADD3.X R23, R41, UR9, RZ, P0, !PT ;  /* 0x0000000929177c10 */ /* 0x000fe200087fe4ff */
[----:B------:R-:W-:Y:S08]  /*3a20*/  @!P2 BRA `(.L_x_89) ;  /* 0x000000000004a947 */ /* 0x000ff00003800000 */
[----:B------:R3:W5:Y:S02]  /*3a30*/  LDG.E.LTC128B R72, desc[UR16][R22.64] ;  /* 0x0000001016487981 */ /* 0x000764000c1e1920 */
.L_x_89:
[----:B------:R-:W-:Y:S05]  /*3a40*/  BSYNC B1 ;  /* 0x0000000000017941 */ /* 0x000fea0003800000 */
.L_x_88:
[----:B------:R-:W-:Y:S05]  /*3a50*/  @!P2 BRA `(.L_x_90) ;  /* 0x0000000800d4a947 */ /* 0x000fea0003800000 */
[----:B------:R-:W-:Y:S01]  /*3a60*/  IADD3 R4, P0, R28, R21, RZ ;  /* 0x000000151c047210 */ /* 0x000fe20007f1e0ff */
[----:B-----5:R-:W-:-:S04]  /*3a70*/  FMUL R72, R72, R15 ;  /* 0x0000000f48487220 */ /* 0x020fc80000400000 */
[----:B------:R-:W-:Y:S02]  /*3a80*/  IMAD.X R5, R29, 0x1, R5, P0 ;  /* 0x000000011d057824 */ /* 0x000fe400000e0605 */
[----:B------:R-:W-:-:S05]  /*3a90*/  FFMA R55, R55, R14, R72 ;  /* 0x0000000e37377223 */ /* 0x000fca0000000048 */
[----:B------:R4:W-:Y:S01]  /*3aa0*/  STG.E desc[UR16][R4.64], R55 ;  /* 0x0000003704007986 */ /* 0x0009e2000c101910 */
[----:B------:R-:W-:Y:S05]  /*3ab0*/  BRA `(.L_x_90) ;  /* 0x0000000800bc7947 */ /* 0x000fea0003800000 */
.L_x_31:
[----:B------:R-:W-:Y:S01]  /*3ac0*/  ULDC.64 UR8, c[0x0][0x6c0] ;  /* 0x0001b00000087ab9 */ /* 0x000fe20000000a00 */
[----:B------:R-:W-:Y:S01]  /*3ad0*/  ISETP.GT.AND P2, PT, R4, 0x1, PT ;  /* 0x000000010400780c */ /* 0x000fe20003f44270 */
[-C--:B--2---:R-:W-:Y:S01]  /*3ae0*/  FMUL R5, R24, R14.reuse ;  /* 0x0000000e18057220 */ /* 0x084fe20000400000 */
[----:B------:R-:W-:Y:S01]  /*3af0*/  LEA R22, P0, R72, UR8, 0x2 ;  /* 0x0000000848167c11 */ /* 0x000fe2000f8010ff */
[-C--:B------:R-:W-:Y:S01]  /*3b00*/  FMUL R21, R25, R14.reuse ;  /* 0x0000000e19157220 */ /* 0x080fe20000400000 */
[----:B------:R-:W-:Y:S01]  /*3b10*/  ISETP.GT.AND P4, PT, R70, RZ, P2 ;  /* 0x000000ff4600720c */ /* 0x000fe20001784270 */
[----:B------:R-:W-:Y:S01]  /*3b20*/  IMAD.SHL.U32 R63, R74, 0x20, RZ ;  /* 0x000000204a3f7824 */ /* 0x000fe200078e00ff */
[----:B------:R-:W-:Y:S01]  /*3b30*/  LEA.HI.X R23, R72, UR9, R61, 0x2, P0 ;  /* 0x0000000948177c11 */ /* 0x000fe200080f143d */
[-C--:B------:R-:W-:Y:S01]  /*3b40*/  FMUL R57, R26, R14.reuse ;  /* 0x0000000e1a397220 */ /* 0x080fe20000400000 */
[----:B------:R-:W-:Y:S01]  /*3b50*/  ISETP.GT.AND P1, PT, R70, 0x8, P1 ;  /* 0x000000084600780c */ /* 0x000fe20000f24270 */
[----:B------:R-:W-:Y:S01]  /*3b60*/  FMUL R59, R28, R14 ;  /* 0x0000000e1c3b7220 */ /* 0x000fe20000400000 */
[----:B------:R-:W-:Y:S01]  /*3b70*/  ISETP.GT.AND P0, PT, R4, 0x8, PT ;  /* 0x000000080400780c */ /* 0x000fe20003f04270 */
[----:B------:R0:W-:Y:S01]  /*3b80*/  @P5 STG.E desc[UR16][R22.64], R5 ;  /* 0x0000000516005986 */ /* 0x0001e2000c101910 */
[----:B------:R-:W-:Y:S01]  /*3b90*/  LEA R24, P5, R74, R22, 0x2 ;  /* 0x000000164a187211 */ /* 0x000fe200078a10ff */
[-C--:B------:R-:W-:Y:S01]  /*3ba0*/  FMUL R35, R35, R14.reuse ;  /* 0x0000000e23237220 */ /* 0x080fe20000400000 */
[----:B------:R-:W-:Y:S01]  /*3bb0*/  ISETP.GT.AND P2, PT, R70, 0x8, P2 ;  /* 0x000000084600780c */ /* 0x000fe20001744270 */
[-C--:B------:R-:W-:Y:S01]  /*3bc0*/  FMUL R37, R37, R14.reuse ;  /* 0x0000000e25257220 */ /* 0x080fe20000400000 */
[C-C-:B------:R-:W-:Y:S01]  /*3bd0*/  LEA.HI.X R25, R74.reuse, R23, R75.reuse, 0x2, P5 ;  /* 0x000000174a197211 */ /* 0x140fe200028f144b */
[-C--:B------:R-:W-:Y:S01]  /*3be0*/  FMUL R39, R39, R14.reuse ;  /* 0x0000000e27277220 */ /* 0x080fe20000400000 */
[----:B------:R-:W-:Y:S01]  /*3bf0*/  SHF.L.U64.HI R61, R74, 0x5, R75 ;  /* 0x000000054a3d7819 */ /* 0x000fe2000001024b */
[----:B------:R-:W-:Y:S01]  /*3c00*/  FMUL R41, R41, R14 ;  /* 0x0000000e29297220 */ /* 0x000fe20000400000 */
[----:B------:R-:W-:Y:S01]  /*3c10*/  ISETP.GT.AND P5, PT, R70, RZ, P0 ;  /* 0x000000ff4600720c */ /* 0x000fe200007a4270 */
[----:B------:R1:W-:Y:S01]  /*3c20*/  @P4 STG.E desc[UR16][R24.64], R21 ;  /* 0x0000001518004986 */ /* 0x0003e2000c101910 */
[----:B------:R-:W-:Y:S01]  /*3c30*/  IADD3 R26, P4, R63, R22, RZ ;  /* 0x000000163f1a7210 */ /* 0x000fe20007f9e0ff */
[----:B0-----:R-:W-:Y:S01]  /*3c40*/  FMUL R5, R27, R14 ;  /* 0x0000000e1b057220 */ /* 0x001fe20000400000 */
[----:B------:R-:W-:Y:S01]  /*3c50*/  IADD3 R28, P6, R63, R24, RZ ;  /* 0x000000183f1c7210 */ /* 0x000fe20007fde0ff */
[----:B------:R0:W-:Y:S01]  /*3c60*/  @P1 STG.E desc[UR16][R22.64+0x20], R57 ;  /* 0x0000203916001986 */ /* 0x0001e2000c101910 */
[----:B------:R-:W-:Y:S01]  /*3c70*/  ISETP.GT.AND P1, PT, R4, 0x9, PT ;  /* 0x000000090400780c */ /* 0x000fe20003f24270 */
[----:B------:R-:W-:Y:S01]  /*3c80*/  IMAD.X R27, R61, 0x1, R23, P4 ;  /* 0x000000013d1b7824 */ /* 0x000fe200020e0617 */
[C---:B------:R-:W-:Y:S01]  /*3c90*/  ISETP.GT.AND P0, PT, R70.reuse, 0x8, P0 ;  /* 0x000000084600780c */ /* 0x040fe20000704270 */
[----:B------:R2:W-:Y:S01]  /*3ca0*/  @P2 STG.E desc[UR16][R24.64+0x20], R5 ;  /* 0x0000200518002986 */ /* 0x0005e2000c101910 */
[C---:B------:R-:W-:Y:S01]  /*3cb0*/  ISETP.GT.AND P4, PT, R70.reuse, RZ, P1 ;  /* 0x000000ff4600720c */ /* 0x040fe20000f84270 */
[-C--:B------:R-:W-:Y:S01]  /*3cc0*/  FMUL R43, R43, R14.reuse ;  /* 0x0000000e2b2b7220 */ /* 0x080fe20000400000 */
[----:B------:R-:W-:Y:S01]  /*3cd0*/  IADD3 R65, P2, R63, 0x20, RZ ;  /* 0x000000203f417810 */ /* 0x000fe20007f5e0ff */
[----:B------:R3:W-:Y:S01]  /*3ce0*/  @P5 STG.E desc[UR16][R26.64], R59 ;  /* 0x0000003b1a005986 */ /* 0x0007e2000c101910 */
[----:B-1----:R-:W-:Y:S01]  /*3cf0*/  FMUL R21, R29, R14 ;  /* 0x0000000e1d157220 */ /* 0x002fe20000400000 */
[----:B------:R-:W-:Y:S01]  /*3d00*/  IMAD.X R29, R61, 0x1, R25, P6 ;  /* 0x000000013d1d7824 */ /* 0x000fe200030e0619 */
[----:B------:R-:W-:Y:S01]  /*3d10*/  ISETP.GT.AND P1, PT, R70, 0x8, P1 ;  /* 0x000000084600780c */ /* 0x000fe20000f24270 */
[----:B------:R-:W-:Y:S01]  /*3d20*/  IMAD.X R67, RZ, RZ, R61, P2 ;  /* 0x000000ffff437224 */ /* 0x000fe200010e063d */
[----:B0-----:R-:W-:Y:S01]  /*3d30*/  IADD3 R22, P5, R65, R22, RZ ;  /* 0x0000001641167210 */ /* 0x001fe20007fbe0ff */
[-C--:B------:R-:W-:Y:S01]  /*3d40*/  FMUL R57, R30, R14.reuse ;  /* 0x0000000e1e397220 */ /* 0x080fe20000400000 */
[----:B------:R-:W-:Y:S01]  /*3d50*/  ISETP.GT.AND P2, PT, R4, 0x10, PT ;  /* 0x000000100400780c */ /* 0x000fe20003f44270 */
[----:B--2---:R-:W-:Y:S01]  /*3d60*/  FMUL R5, R31, R14 ;  /* 0x0000000e1f057220 */ /* 0x004fe20000400000 */
[----:B------:R-:W-:Y:S01]  /*3d70*/  IADD3 R30, P6, R63, R26, RZ ;  /* 0x0000001a3f1e7210 */ /* 0x000fe20007fde0ff */
[----:B------:R-:W-:Y:S01]  /*3d80*/  IMAD.X R23, R67, 0x1, R23, P5 ;  /* 0x0000000143177824 */ /* 0x000fe200028e0617 */
[----:B------:R0:W-:Y:S01]  /*3d90*/  @P4 STG.E desc[UR16][R28.64], R21 ;  /* 0x000000151c004986 */ /* 0x0001e2000c101910 */
[----:B------:R-:W-:Y:S01]  /*3da0*/  IADD3 R24, P4, R65, R24, RZ ;  /* 0x0000001841187210 */ /* 0x000fe20007f9e0ff */
[----:B---3--:R-:W-:Y:S01]  /*3db0*/  FMUL R59, R32, R14 ;  /* 0x0000000e203b7220 */ /* 0x008fe20000400000 */
[----:B------:R-:W-:Y:S01]  /*3dc0*/  ISETP.GT.AND P5, PT, R70, RZ, P2 ;  /* 0x000000ff4600720c */ /* 0x000fe200017a4270 */
[----:B------:R1:W-:Y:S01]  /*3dd0*/  @P0 STG.E desc[UR16][R22.64], R57 ;  /* 0x0000003916000986 */ /* 0x0003e2000c101910 */
[----:B------:R-:W-:Y:S01]  /*3de0*/  ISETP.GT.AND P0, PT, R4, 0x11, PT ;  /* 0x000000110400780c */ /* 0x000fe20003f04270 */
[----:B------:R-:W-:-:S02]  /*3df0*/  IMAD.X R25, R67, 0x1, R25, P4 ;  /* 0x0000000143197824 */ /* 0x000fc400020e0619 */
[-C--:B------:R-:W-:Y:S01]  /*3e00*/  FMUL R45, R45, R14.reuse ;  /* 0x0000000e2d2d7220 */ /* 0x080fe20000400000 */
[----:B------:R-:W-:Y:S01]  /*3e10*/  IMAD.X R31, R61, 0x1, R27, P6 ;  /* 0x000000013d1f7824 */ /* 0x000fe200030e061b */
[C---:B------:R-:W-:Y:S01]  /*3e20*/  ISETP.GT.AND P4, PT, R70.reuse, RZ, P0 ;  /* 0x000000ff4600720c */ /* 0x040fe20000784270 */
[-C--:B------:R-:W-:Y:S01]  /*3e30*/  FMUL R47, R47, R14.reuse ;  /* 0x0000000e2f2f7220 */ /* 0x080fe20000400000 */
[----:B------:R2:W-:Y:S01]  /*3e40*/  @P1 STG.E desc[UR16][R24.64], R5 ;  /* 0x0000000518001986 */ /* 0x0005e2000c101910 */
[----:B------:R-:W-:Y:S01]  /*3e50*/  ISETP.GT.AND P1, PT, R70, 0x8, P2 ;  /* 0x000000084600780c */ /* 0x000fe20001724270 */
[----:B0-----:R-:W-:Y:S01]  /*3e60*/  FMUL R21, R33, R14 ;  /* 0x0000000e21157220 */ /* 0x001fe20000400000 */
[----:B------:R-:W-:Y:S01]  /*3e70*/  IADD3 R32, P2, R63, R28, RZ ;  /* 0x0000001c3f207210 */ /* 0x000fe20007f5e0ff */
[----:B------:R-:W-:Y:S01]  /*3e80*/  FMUL R49, R49, R14 ;  /* 0x0000000e31317220 */ /* 0x000fe20000400000 */
[----:B------:R-:W-:Y:S01]  /*3e90*/  @P5 STG.E desc[UR16][R30.64], R59 ;  /* 0x0000003b1e005986 */ /* 0x000fe2000c101910 */
[----:B-1----:R-:W-:Y:S01]  /*3ea0*/  IADD3 R22, P5, R65, R26, RZ ;  /* 0x0000001a41167210 */ /* 0x002fe20007fbe0ff */
[-C--:B------:R-:W-:Y:S01]  /*3eb0*/  FMUL R57, R34, R14.reuse ;  /* 0x0000000e22397220 */ /* 0x080fe20000400000 */
[----:B------:R-:W-:Y:S01]  /*3ec0*/  IMAD.X R33, R61, 0x1, R29, P2 ;  /* 0x000000013d217824 */ /* 0x000fe200010e061d */
[----:B------:R-:W-:Y:S01]  /*3ed0*/  ISETP.GT.AND P2, PT, R4, 0x18, PT ;  /* 0x000000180400780c */ /* 0x000fe20003f44270 */
[-C--:B------:R-:W-:Y:S01]  /*3ee0*/  FMUL R51, R51, R14.reuse ;  /* 0x0000000e33337220 */ /* 0x080fe20000400000 */
[C---:B------:R-:W-:Y:S01]  /*3ef0*/  ISETP.GT.AND P0, PT, R70.reuse, 0x8, P0 ;  /* 0x000000084600780c */ /* 0x040fe20000704270 */
[----:B------:R-:W-:Y:S01]  /*3f00*/  IMAD.X R23, R67, 0x1, R27, P5 ;  /* 0x0000000143177824 */ /* 0x000fe200028e061b */
[----:B------:R0:W-:Y:S01]  /*3f10*/  @P4 STG.E desc[UR16][R32.64], R21 ;  /* 0x0000001520004986 */ /* 0x0001e2000c101910 */
[----:B------:R-:W-:Y:S01]  /*3f20*/  ISETP.GT.AND P5, PT, R70, RZ, P2 ;  /* 0x000000ff4600720c */ /* 0x000fe200017a4270 */
[----:B--2---:R-:W-:Y:S01]  /*3f30*/  FMUL R5, R36, R14 ;  /* 0x0000000e24057220 */ /* 0x004fe20000400000 */
[----:B------:R-:W-:Y:S01]  /*3f40*/  IADD3 R24, P4, R65, R28, RZ ;  /* 0x0000001c41187210 */ /* 0x000fe20007f9e0ff */
[----:B------:R1:W-:Y:S01]  /*3f50*/  @P1 STG.E desc[UR16][R22.64], R57 ;  /* 0x0000003916001986 */ /* 0x0003e2000c101910 */
[----:B------:R-:W-:Y:S01]  /*3f60*/  IADD3 R26, P6, R63, R30, RZ ;  /* 0x0000001e3f1a7210 */ /* 0x000fe20007fde0ff */
[-C--:B------:R-:W-:Y:S01]  /*3f70*/  FMUL R53, R53, R14.reuse ;  /* 0x0000000e35357220 */ /* 0x080fe20000400000 */
[----:B------:R-:W-:Y:S01]  /*3f80*/  ISETP.GT.AND P1, PT, R4, 0x19, PT ;  /* 0x000000190400780c */ /* 0x000fe20003f24270 */
[----:B------:R-:W-:Y:S01]  /*3f90*/  IMAD.X R25, R67, 0x1, R29, P4 ;  /* 0x0000000143197824 */ /* 0x000fe200020e061d */
[C---:B------:R-:W-:Y:S01]  /*3fa0*/  ISETP.GT.AND P2, PT, R70.reuse, 0x8, P2 ;  /* 0x000000084600780c */ /* 0x040fe20001744270 */
[----:B------:R-:W-:Y:S01]  /*3fb0*/  IMAD.X R27, R61, 0x1, R31, P6 ;  /* 0x000000013d1b7824 */ /* 0x000fe200030e061f */
[----:B------:R-:W-:Y:S01]  /*3fc0*/  ISETP.GT.AND P4, PT, R70, RZ, P1 ;  /* 0x000000ff4600720c */ /* 0x000fe20000f84270 */
[----:B0-----:R-:W-:Y:S01]  /*3fd0*/  FMUL R21, R38, R14 ;  /* 0x0000000e26157220 */ /* 0x001fe20000400000 */
[----:B------:R0:W-:Y:S01]  /*3fe0*/  @P0 STG.E desc[UR16][R24.64], R35 ;  /* 0x0000002318000986 */ /* 0x0001e2000c101910 */
[----:B------:R-:W-:Y:S01]  /*3ff0*/  IADD3 R28, P0, R63, R32, RZ ;  /* 0x000000203f1c7210 */ /* 0x000fe20007f1e0ff */
[----:B------:R-:W-:Y:S01]  /*4000*/  FMUL R55, R55, R14 ;  /* 0x0000000e37377220 */ /* 0x000fe20000400000 */
[----:B------:R-:W-:Y:S01]  /*4010*/  ISETP.GT.AND P1, PT, R70, 0x8, P1 ;  /* 0x000000084600780c */ /* 0x000fe20000f24270 */
[----:B------:R2:W-:Y:S01]  /*4020*/  @P5 STG.E desc[UR16][R26.64], R5 ;  /* 0x000000051a005986 */ /* 0x0005e2000c101910 */
[----:B-1----:R-:W-:Y:S01]  /*4030*/  IADD3 R22, P5, R65, R30, RZ ;  /* 0x0000001e41167210 */ /* 0x002fe20007fbe0ff */
[----:B------:R-:W-:Y:S01]  /*4040*/  IMAD.X R29, R61, 0x1, R33, P0 ;  /* 0x000000013d1d7824 */ /* 0x000fe200000e0621 */
[----:B------:R-:W-:-:S02]  /*4050*/  ISETP.GT.AND P0, PT, R4, 0x20, PT ;  /* 0x000000200400780c */ /* 0x000fc40003f04270 */
[----:B------:R-:W-:Y:S01]  /*4060*/  IADD3 R30, P6, R63, R26, RZ ;  /* 0x0000001a3f1e7210 */ /* 0x000fe20007fde0ff */
[----:B------:R-:W-:Y:S01]  /*4070*/  IMAD.X R23, R67, 0x1, R31, P5 ;  /* 0x0000000143177824 */ /* 0x000fe200028e061f */
[----:B------:R-:W-:Y:S01]  /*4080*/  @P4 STG.E desc[UR16][R28.64], R37 ;  /* 0x000000251c004986 */ /* 0x000fe2000c101910 */
[----:B0-----:R-:W-:Y:S01]  /*4090*/  IADD3 R24, P5, R65, R32, RZ ;  /* 0x0000002041187210 */ /* 0x001fe20007fbe0ff */
[-C--:B------:R-:W-:Y:S01]  /*40a0*/  FMUL R35, R48, R14.reuse ;  /* 0x0000000e30237220 */ /* 0x080fe20000400000 */
[----:B------:R-:W-:Y:S01]  /*40b0*/  ISETP.GT.AND P4, PT, R70, RZ, P0 ;  /* 0x000000ff4600720c */ /* 0x000fe20000784270 */
[----:B------:R0:W-:Y:S01]  /*40c0*/  @P2 STG.E desc[UR16][R22.64], R21 ;  /* 0x0000001516002986 */ /* 0x0001e2000c101910 */
[----:B------:R-:W-:Y:S01]  /*40d0*/  ISETP.GT.AND P2, PT, R4, 0x21, PT ;  /* 0x000000210400780c */ /* 0x000fe20003f44270 */
[----:B------:R-:W-:Y:S02]  /*40e0*/  IMAD.X R25, R67, 0x1, R33, P5 ;  /* 0x0000000143197824 */ /* 0x000fe400028e0621 */
[----:B--2---:R-:W-:Y:S01]  /*40f0*/  FMUL R5, R40, R14 ;  /* 0x0000000e28057220 */ /* 0x004fe20000400000 */
[----:B------:R-:W-:Y:S01]  /*4100*/  IMAD.X R31, R61, 0x1, R27, P6 ;  /* 0x000000013d1f7824 */ /* 0x000fe200030e061b */
[----:B------:R-:W-:Y:S01]  /*4110*/  ISETP.GT.AND P5, PT, R70, RZ, P2 ;  /* 0x000000ff4600720c */ /* 0x000fe200017a4270 */
[----:B------:R1:W-:Y:S01]  /*4120*/  @P1 STG.E desc[UR16][R24.64], R39 ;  /* 0x0000002718001986 */ /* 0x0003e2000c101910 */
[----:B------:R-:W-:-:S02]  /*4130*/  IADD3 R32, P1, R63, R28, RZ ;  /* 0x0000001c3f207210 */ /* 0x000fc40007f3e0ff */
[C---:B------:R-:W-:Y:S02]  /*4140*/  ISETP.GT.AND P0, PT, R70.reuse, 0x8, P0 ;  /* 0x000000084600780c */ /* 0x040fe40000704270 */
[----:B------:R2:W-:Y:S01]  /*4150*/  @P4 STG.E desc[UR16][R30.64], R5 ;  /* 0x000000051e004986 */ /* 0x0005e2000c101910 */
[----:B0-----:R-:W-:Y:S01]  /*4160*/  IADD3 R22, P4, R65, R26, RZ ;  /* 0x0000001a41167210 */ /* 0x001fe20007f9e0ff */
[----:B------:R-:W-:Y:S01]  /*4170*/  IMAD.X R33, R61, 0x1, R29, P1 ;  /* 0x000000013d217824 */ /* 0x000fe200008e061d */
[----:B------:R-:W-:Y:S01]  /*4180*/  ISETP.GT.AND P2, PT, R70, 0x8, P2 ;  /* 0x000000084600780c */ /* 0x000fe20001744270 */
[----:B------:R-:W-:Y:S01]  /*4190*/  FMUL R21, R42, R14 ;  /* 0x0000000e2a157220 */ /* 0x000fe20000400000 */
[----:B------:R-:W-:Y:S01]  /*41a0*/  ISETP.GT.AND P1, PT, R4, 0x28, PT ;  /* 0x000000280400780c */ /* 0x000fe20003f24270 */
[----:B------:R-:W-:Y:S01]  /*41b0*/  IMAD.X R23, R67, 0x1, R27, P4 ;  /* 0x0000000143177824 */ /* 0x000fe200020e061b */
[----:B------:R-:W-:Y:S01]  /*41c0*/  @P5 STG.E desc[UR16][R32.64], R41 ;  /* 0x0000002920005986 */ /* 0x000fe2000c101910 */
[----:B-1----:R-:W-:-:S02]  /*41d0*/  IADD3 R24, P5, R65, R28, RZ ;  /* 0x0000001c41187210 */ /* 0x002fc40007fbe0ff */
[----:B------:R-:W-:Y:S01]  /*41e0*/  ISETP.GT.AND P4, PT, R70, RZ, P1 ;  /* 0x000000ff4600720c */ /* 0x000fe20000f84270 */
[----:B------:R0:W-:Y:S01]  /*41f0*/  @P0 STG.E desc[UR16][R22.64], R21 ;  /* 0x0000001516000986 */ /* 0x0001e2000c101910 */
[----:B------:R-:W-:Y:S01]  /*4200*/  ISETP.GT.AND P0, PT, R4, 0x29, PT ;  /* 0x000000290400780c */ /* 0x000fe20003f04270 */
[----:B------:R-:W-:Y:S01]  /*4210*/  IMAD.X R25, R67, 0x1, R29, P5 ;  /* 0x0000000143197824 */ /* 0x000fe200028e061d */
[----:B------:R-:W-:Y:S01]  /*4220*/  IADD3 R26, P6, R63, R30, RZ ;  /* 0x0000001e3f1a7210 */ /* 0x000fe20007fde0ff */
[----:B--2---:R-:W-:Y:S01]  /*4230*/  FMUL R5, R44, R14 ;  /* 0x0000000e2c057220 */ /* 0x004fe20000400000 */
[----:B------:R-:W-:Y:S02]  /*4240*/  ISETP.GT.AND P5, PT, R70, RZ, P0 ;  /* 0x000000ff4600720c */ /* 0x000fe400007a4270 */
[----:B------:R1:W-:Y:S01]  /*4250*/  @P2 STG.E desc[UR16][R24.64], R43 ;  /* 0x0000002b18002986 */ /* 0x0003e2000c101910 */
[----:B------:R-:W-:Y:S01]  /*4260*/  IMAD.X R27, R61, 0x1, R31, P6 ;  /* 0x000000013d1b7824 */ /* 0x000fe200030e061f */
[----:B------:R-:W-:-:S02]  /*4270*/  IADD3 R28, P2, R63, R32, RZ ;  /* 0x000000203f1c7210 */ /* 0x000fc40007f5e0ff */
[----:B------:R-:W-:Y:S01]  /*4280*/  ISETP.GT.AND P1, PT, R70, 0x8, P1 ;  /* 0x000000084600780c */ /* 0x000fe20000f24270 */
[----:B0-----:R-:W-:Y:S01]  /*4290*/  FMUL R21, R46, R14 ;  /* 0x0000000e2e157220 */ /* 0x001fe20000400000 */
[----:B------:R-:W-:Y:S01]  /*42a0*/  @P4 STG.E desc[UR16][R26.64], R5 ;  /* 0x000000051a004986 */ /* 0x000fe2000c101910 */
[----:B------:R-:W-:Y:S01]  /*42b0*/  IADD3 R22, P4, R65, R30, RZ ;  /* 0x0000001e41167210 */ /* 0x000fe20007f9e0ff */
[----:B------:R-:W-:Y:S01]  /*42c0*/  IMAD.X R29, R61, 0x1, R33, P2 ;  /* 0x000000013d1d7824 */ /* 0x000fe200010e0621 */
[----:B------:R-:W-:Y:S02]  /*42d0*/  ISETP.GT.AND P0, PT, R70, 0x8, P0 ;  /* 0x000000084600780c */ /* 0x000fe40000704270 */
[----:B------:R-:W-:Y:S01]  /*42e0*/  ISETP.GT.AND P2, PT, R4, 0x30, PT ;  /* 0x000000300400780c */ /* 0x000fe20003f44270 */
[----:B------:R-:W-:Y:S01]  /*42f0*/  IMAD.X R23, R67, 0x1, R31, P4 ;  /* 0x0000000143177824 */ /* 0x000fe200020e061f */
[----:B------:R-:W-:Y:S01]  /*4300*/  @P5 STG.E desc[UR16][R28.64], R45 ;  /* 0x0000002d1c005986 */ /* 0x000fe2000c101910 */
[----:B-1----:R-:W-:-:S02]  /*4310*/  IADD3 R24, P5, R65, R32, RZ ;  /* 0x0000002041187210 */ /* 0x002fc40007fbe0ff */
[----:B------:R-:W-:Y:S01]  /*4320*/  ISETP.GT.AND P4, PT, R70, RZ, P2 ;  /* 0x000000ff4600720c */ /* 0x000fe20001784270 */
[----:B------:R0:W-:Y:S01]  /*4330*/  @P1 STG.E desc[UR16][R22.64], R21 ;  /* 0x0000001516001986 */ /* 0x0001e2000c101910 */
[----:B------:R-:W-:Y:S01]  /*4340*/  IADD3 R30, P6, R63, R26, RZ ;  /* 0x0000001a3f1e7210 */ /* 0x000fe20007fde0ff */
[----:B------:R-:W-:Y:S01]  /*4350*/  IMAD.X R25, R67, 0x1, R33, P5 ;  /* 0x0000000143197824 */ /* 0x000fe200028e0621 */
[----:B------:R-:W-:-:S03]  /*4360*/  ISETP.GT.AND P1, PT, R4, 0x31, PT ;  /* 0x000000310400780c */ /* 0x000fc60003f24270 */
[----:B------:R-:W-:Y:S01]  /*4370*/  IMAD.X R31, R61, 0x1, R27, P6 ;  /* 0x000000013d1f7824 */ /* 0x000fe200030e061b */
[C---:B------:R-:W-:Y:S01]  /*4380*/  ISETP.GT.AND P5, PT, R70.reuse, RZ, P1 ;  /* 0x000000ff4600720c */ /* 0x040fe20000fa4270 */
[----:B------:R1:W-:Y:S01]  /*4390*/  @P0 STG.E desc[UR16][R24.64], R47 ;  /* 0x0000002f18000986 */ /* 0x0003e2000c101910 */
[----:B------:R-:W-:Y:S02]  /*43a0*/  ISETP.GT.AND P6, PT, R70, 0x8, P2 ;  /* 0x000000084600780c */ /* 0x000fe400017c4270 */
[----:B------:R-:W-:Y:S01]  /*43b0*/  IADD3 R32, P0, R63, R28, RZ ;  /* 0x0000001c3f207210 */ /* 0x000fe20007f1e0ff */
[----:B------:R2:W-:Y:S01]  /*43c0*/  @P4 STG.E desc[UR16][R30.64], R35 ;  /* 0x000000231e004986 */ /* 0x0005e2000c101910 */
[----:B0-----:R-:W-:Y:S01]  /*43d0*/  IADD3 R22, P2, R65, R26, RZ ;  /* 0x0000001a41167210 */ /* 0x001fe20007f5e0ff */
[----:B------:R-:W-:Y:S01]  /*43e0*/  FMUL R21, R50, R14 ;  /* 0x0000000e32157220 */ /* 0x000fe20000400000 */
[----:B------:R-:W-:Y:S01]  /*43f0*/  ISETP.GT.AND P1, PT, R70, 0x8, P1 ;  /* 0x000000084600780c */ /* 0x000fe20000f24270 */
[----:B------:R-:W-:Y:S01]  /*4400*/  IMAD.X R33, R61, 0x1, R29, P0 ;  /* 0x000000013d217824 */ /* 0x000fe200000e061d */
[C---:B------:R-:W-:Y:S01]  /*4410*/  ISETP.GT.AND P0, PT, R4.reuse, 0x38, PT ;  /* 0x000000380400780c */ /* 0x040fe20003f04270 */
[----:B------:R-:W-:Y:S01]  /*4420*/  IMAD.X R23, R67, 0x1, R27, P2 ;  /* 0x0000000143177824 */ /* 0x000fe200010e061b */
[----:B------:R-:W-:-:S02]  /*4430*/  ISETP.GT.AND P2, PT, R4, 0x39, PT ;  /* 0x000000390400780c */ /* 0x000fc40003f44270 */
[----:B------:R-:W-:Y:S01]  /*4440*/  IADD3 R4, P4, R65, R28, RZ ;  /* 0x0000001c41047210 */ /* 0x000fe20007f9e0ff */
[----:B------:R-:W-:Y:S01]  /*4450*/  @P5 STG.E desc[UR16][R32.64], R49 ;  /* 0x0000003120005986 */ /* 0x000fe2000c101910 */
[----:B-1----:R-:W-:-:S03]  /*4460*/  IADD3 R24, P5, R63, R30, RZ ;  /* 0x0000001e3f187210 */ /* 0x002fc60007fbe0ff */
[----:B------:R-:W-:Y:S01]  /*4470*/  IMAD.X R5, R67, 0x1, R29, P4 ;  /* 0x0000000143057824 */ /* 0x000fe200020e061d */
[----:B------:R-:W-:Y:S01]  /*4480*/  IADD3 R28, P4, R65, R30, RZ ;  /* 0x0000001e411c7210 */ /* 0x000fe20007f9e0ff */
[----:B------:R0:W-:Y:S01]  /*4490*/  @P6 STG.E desc[UR16][R22.64], R21 ;  /* 0x0000001516006986 */ /* 0x0001e2000c101910 */
[--C-:B------:R-:W-:Y:S01]  /*44a0*/  IMAD.X R25, R61, 0x1, R31.reuse, P5 ;  /* 0x000000013d197824 */ /* 0x100fe200028e061f */
[C---:B------:R-:W-:Y:S02]  /*44b0*/  ISETP.GT.AND P6, PT, R70.reuse, RZ, P0 ;  /* 0x000000ff4600720c */ /* 0x040fe400007c4270 */
[----:B------:R-:W-:Y:S01]  /*44c0*/  IADD3 R26, P5, R63, R32, RZ ;  /* 0x000000203f1a7210 */ /* 0x000fe20007fbe0ff */
[----:B------:R-:W-:Y:S01]  /*44d0*/  IMAD.X R29, R67, 0x1, R31, P4 ;  /* 0x00000001431d7824 */ /* 0x000fe200020e061f */
[----:B------:R-:W-:Y:S01]  /*44e0*/  ISETP.GT.AND P4, PT, R70, RZ, P2 ;  /* 0x000000ff4600720c */ /* 0x000fe20001784270 */
[----:B--2---:R-:W-:Y:S01]  /*44f0*/  FMUL R31, R54, R14 ;  /* 0x0000000e361f7220 */ /* 0x004fe20000400000 */
[C---:B------:R-:W-:Y:S01]  /*4500*/  ISETP.GT.AND P0, PT, R70.reuse, 0x8, P0 ;  /* 0x000000084600780c */ /* 0x040fe20000704270 */
[----:B------:R-:W-:Y:S01]  /*4510*/  IMAD.X R27, R61, 0x1, R33, P5 ;  /* 0x000000013d1b7824 */ /* 0x000fe200028e0621 */
[----:B------:R-:W-:Y:S01]  /*4520*/  ISETP.GT.AND P2, PT, R70, 0x8, P2 ;  /* 0x000000084600780c */ /* 0x000fe20001744270 */
[----:B------:R1:W-:Y:S01]  /*4530*/  @P1 STG.E desc[UR16][R4.64], R51 ;  /* 0x0000003304001986 */ /* 0x0003e2000c101910 */
[----:B0-----:R-:W-:Y:S01]  /*4540*/  IADD3 R22, P5, R65, R32, RZ ;  /* 0x0000002041167210 */ /* 0x001fe20007fbe0ff */
[----:B------:R-:W-:-:S04]  /*4550*/  FMUL R21, R52, R14 ;  /* 0x0000000e34157220 */ /* 0x000fc80000400000 */
[----:B------:R-:W-:Y:S01]  /*4560*/  IMAD.X R23, R67, 0x1, R33, P5 ;  /* 0x0000000143177824 */ /* 0x000fe200028e0621 */
[----:B------:R1:W-:Y:S04]  /*4570*/  @P6 STG.E desc[UR16][R24.64], R21 ;  /* 0x0000001518006986 */ /* 0x0003e8000c101910 */
[----:B------:R1:W-:Y:S04]  /*4580*/  @P4 STG.E desc[UR16][R26.64], R53 ;  /* 0x000000351a004986 */ /* 0x0003e8000c101910 */
[----:B------:R1:W-:Y:S04]  /*4590*/  @P0 STG.E desc[UR16][R28.64], R31 ;  /* 0x0000001f1c000986 */ /* 0x0003e8000c101910 */
[----:B------:R1:W-:Y:S02]  /*45a0*/  @P2 STG.E desc[UR16][R22.64], R55 ;  /* 0x0000003716002986 */ /* 0x0003e4000c101910 */
.L_x_90:
[----:B------:R-:W-:Y:S05]  /*45b0*/  BSYNC B0 ;  /* 0x0000000000007941 */ /* 0x000fea0003800000 */
.L_x_30:
[C---:B------:R-:W-:Y:S01]  /*45c0*/  LEA R2, P0, R8.reuse, R2, 0x1 ;  /* 0x0000000208027211 */ /* 0x040fe200078008ff */
[----:B------:R-:W-:Y:S01]  /*45d0*/  ULDC.64 UR8, c[0x0][0x750] ;  /* 0x0001d40000087ab9 */ /* 0x000fe20000000a00 */
[----:B-1--4-:R-:W-:Y:S01]  /*45e0*/  IMAD.U32 R4, RZ, RZ, UR13 ;  /* 0x0000000dff047e24 */ /* 0x012fe2000f8e00ff */
[----:B------:R-:W-:Y:S01]  /*45f0*/  PRMT R21, RZ, 0x7610, R21 ;  /* 0x00007610ff157816 */ /* 0x000fe20000000015 */
[----:B------:R-:W-:Y:S01]  /*4600*/  IMAD.MOV.U32 R6, RZ, RZ, -0x1 ;  /* 0xffffffffff067424 */ /* 0x000fe200078e00ff */
[----:B------:R-:W-:Y:S01]  /*4610*/  LEA.HI.X R3, R8, R3, R0, 0x1, P0 ;  /* 0x0000000308037211 */ /* 0x000fe200000f0c00 */
[----:B------:R1:W-:Y:S01]  /*4620*/  SYNCS.ARRIVE.TRANS64.A1T0 RZ, [R4+UR22], RZ ;  /* 0x000000ff04ff79a7 */ /* 0x0003e20008100016 */
[----:B------:R-:W-:Y:S01]  /*4630*/  ISETP.GE.U32.AND P0, PT, R2, UR8, PT ;  /* 0x0000000802007c0c */ /* 0x000fe2000bf06070 */
[----:B------:R-:W-:-:S03]  /*4640*/  IMAD.MOV.U32 R5, RZ, RZ, -0x1 ;  /* 0xffffffffff057424 */ /* 0x000fc600078e00ff */
[----:B------:R-:W-:Y:S01]  /*4650*/  ISETP.GE.U32.AND.EX P0, PT, R3, UR9, PT, P0 ;  /* 0x0000000903007c0c */ /* 0x000fe2000bf06100 */
[----:B-1----:R-:W-:-:S12]  /*4660*/  IMAD.MOV.U32 R4, RZ, RZ, -0x1 ;  /* 0xffffffffff047424 */ /* 0x002fd800078e00ff */
[----:B------:R-:W-:Y:S05]  /*4670*/  @P0 BRA `(.L_x_91) ;  /* 0x0000000400640947 */ /* 0x000fea0003800000 */
[----:B------:R-:W1:Y:S01]  /*4680*/  S2R R32, SR_CTAID.X ;  /* 0x0000000000207919 */ /* 0x000e620000002500 */
[----:B0-----:R-:W0:Y:S01]  /*4690*/  LDC.64 R26, c[0x0][0x728] ;  /* 0x0001ca00ff1a7b82 */ /* 0x001e220000000a00 */
[----:B------:R-:W-:Y:S01]  /*46a0*/  ULDC UR8, c[0x0][0x150] ;  /* 0x0000540000087ab9 */ /* 0x000fe20000000800 */
[----:B------:R-:W-:Y:S01]  /*46b0*/  IMAD.MOV.U32 R24, RZ, RZ, R2 ;  /* 0x000000ffff187224 */ /* 0x000fe200078e0002 */
[----:B------:R-:W4:Y:S01]  /*46c0*/  S2R R34, SR_CTAID.Y ;  /* 0x0000000000227919 */ /* 0x000f220000002600 */
[----:B------:R-:W-:-:S04]  /*46d0*/  IMAD.MOV.U32 R25, RZ, RZ, R3 ;  /* 0x000000ffff197224 */ /* 0x000fc800078e0003 */
[----:B------:R-:W2:Y:S08]  /*46e0*/  LDC R35, c[0x0][0x144] ;  /* 0x00005100ff237b82 */ /* 0x000eb00000000800 */
[----:B------:R-:W2:Y:S08]  /*46f0*/  LDC R6, c[0x0][0x730] ;  /* 0x0001cc00ff067b82 */ /* 0x000eb00000000800 */
[----:B------:R-:W2:Y:S01]  /*4700*/  LDC.64 R30, c[0x0][0x720] ;  /* 0x0001c800ff1e7b82 */ /* 0x000ea20000000a00 */
[----:B0-----:R-:W-:-:S04]  /*4710*/  ISETP.NE.U32.AND P0, PT, R26, RZ, PT ;  /* 0x000000ff1a00720c */ /* 0x001fc80003f05070 */
[----:B------:R-:W-:Y:S02]  /*4720*/  ISETP.NE.AND.EX P0, PT, R27, RZ, PT, P0 ;  /* 0x000000ff1b00720c */ /* 0x000fe40003f05300 */
[----:B-1----:R-:W-:-:S05]  /*4730*/  I2FP.F32.U32 R4, R32 ;  /* 0x0000002000047245 */ /* 0x002fca0000201000 */
[----:B------:R-:W-:-:S04]  /*4740*/  FMUL R4, R4, UR8 ;  /* 0x0000000804047c20 */ /* 0x000fc80008400000 */
[----:B------:R0:W1:Y:S02]  /*4750*/  F2I.U32.TRUNC.NTZ R33, R4 ;  /* 0x0000000400217305 */ /* 0x000064000020f000 */
[----:B----4-:R-:W-:Y:S05]  /*4760*/  @!P0 BRA `(.L_x_92) ;  /* 0x0000000000288947 */ /* 0x010fea0003800000 */
[----:B------:R-:W4:Y:S02]  /*4770*/  LDC R5, c[0x0][0x734] ;  /* 0x0001cd00ff057b82 */ /* 0x000f240000000800 */
[----:B----4-:R-:W-:-:S05]  /*4780*/  IADD3 R21, P0, R2, R5, RZ ;  /* 0x0000000502157210 */ /* 0x010fca0007f1e0ff */
[----:B--2---:R-:W-:-:S04]  /*4790*/  IMAD.X R29, RZ, RZ, R3, P0 ;  /* 0x000000ffff1d7224 */ /* 0x004fc800000e0603 */
[----:B0-----:R-:W-:-:S04]  /*47a0*/  IMAD.WIDE.U32 R4, R29, R26, RZ ;  /* 0x0000001a1d047225 */ /* 0x001fc800078e00ff */
[----:B---3--:R-:W-:-:S04]  /*47b0*/  IMAD.WIDE.U32 R22, P0, R21, R27, R4 ;  /* 0x0000001b15167225 */ /* 0x008fc80007800004 */
[----:B------:R-:W-:-:S04]  /*47c0*/  IMAD.WIDE.U32 R4, R21, R26, RZ ;  /* 0x0000001a15047225 */ /* 0x000fc800078e00ff */
[----:B------:R-:W-:Y:S01]  /*47d0*/  IMAD.X R25, RZ, RZ, RZ, P0 ;  /* 0x000000ffff197224 */ /* 0x000fe200000e06ff */
[----:B------:R-:W-:Y:S01]  /*47e0*/  IADD3 RZ, P0, R5, R22, RZ ;  /* 0x0000001605ff7210 */ /* 0x000fe20007f1e0ff */
[----:B------:R-:W-:-:S04]  /*47f0*/  IMAD.MOV.U32 R24, RZ, RZ, R23 ;  /* 0x000000ffff187224 */ /* 0x000fc800078e0017 */
[----:B------:R-:W-:-:S08]  /*4800*/  IMAD.WIDE.U32.X R24, R29, R27, R24, P0 ;  /* 0x0000001b1d187225 */ /* 0x000fd000000e0418 */
.L_x_92:
[----:B------:R-:W4:Y:S01]  /*4810*/  LDC.64 R38, c[0x0][0x740] ;  /* 0x0001d000ff267b82 */ /* 0x000f220000000a00 */
[-C--:B--2---:R-:W-:Y:S01]  /*4820*/  SHF.R.U64 R28, R24, R6.reuse, R25 ;  /* 0x00000006181c7219 */ /* 0x084fe20000001219 */
[----:B-1----:R-:W-:Y:S01]  /*4830*/  IMAD.MOV R33, RZ, RZ, -R33 ;  /* 0x000000ffff217224 */ /* 0x002fe200078e0a21 */
[----:B0-----:R-:W-:Y:S01]  /*4840*/  SHF.R.U32.HI R4, RZ, R6, R25 ;  /* 0x00000006ff047219 */ /* 0x001fe20000011619 */
[----:B------:R-:W-:Y:S01]  /*4850*/  ULDC UR8, c[0x0][0x154] ;  /* 0x0000550000087ab9 */ /* 0x000fe20000000800 */
[----:B------:R-:W-:Y:S01]  /*4860*/  IADD3 R21, P0, RZ, -R28, RZ ;  /* 0x8000001cff157210 */ /* 0x000fe20007f1e0ff */
[----:B------:R-:W-:Y:S02]  /*4870*/  IMAD R33, R35, R33, R32 ;  /* 0x0000002123217224 */ /* 0x000fe400078e0220 */
[----:B---3--:R-:W0:Y:S01]  /*4880*/  LDC R22, c[0x0][0x718] ;  /* 0x0001c600ff167b82 */ /* 0x008e220000000800 */
[----:B------:R-:W-:Y:S02]  /*4890*/  IMAD.MOV.U32 R23, RZ, RZ, -0x1 ;  /* 0xffffffffff177424 */ /* 0x000fe400078e00ff */
[----:B------:R-:W-:-:S02]  /*48a0*/  IMAD.X R5, RZ, RZ, ~R4, P0 ;  /* 0x000000ffff057224 */ /* 0x000fc400000e0e04 */
[----:B------:R-:W-:Y:S02]  /*48b0*/  IMAD.MOV.U32 R25, RZ, RZ, 0x1 ;  /* 0x00000001ff197424 */ /* 0x000fe400078e00ff */
[-C--:B------:R-:W-:Y:S01]  /*48c0*/  IMAD R6, R5, R30.reuse, RZ ;  /* 0x0000001e05067224 */ /* 0x080fe200078e02ff */
[----:B------:R-:W1:Y:S01]  /*48d0*/  LDC R24, c[0x0][0x708] ;  /* 0x0001c200ff187b82 */ /* 0x000e620000000800 */
[----:B------:R-:W-:-:S04]  /*48e0*/  IMAD.WIDE.U32 R4, R21, R30, R2 ;  /* 0x0000001e15047225 */ /* 0x000fc800078e0002 */
[----:B------:R-:W-:Y:S01]  /*48f0*/  IMAD R21, R21, R31, R6 ;  /* 0x0000001f15157224 */ /* 0x000fe200078e0206 */
[----:B------:R-:W-:Y:S02]  /*4900*/  I2FP.F32.U32 R6, R34 ;  /* 0x0000002200067245 */ /* 0x000fe40000201000 */
[----:B------:R-:W2:Y:S01]  /*4910*/  LDC R36, c[0x0][0x758] ;  /* 0x0001d600ff247b82 */ /* 0x000ea20000000800 */
[----:B------:R-:W-:Y:S01]  /*4920*/  IMAD.IADD R5, R5, 0x1, R21 ;  /* 0x0000000105057824 */ /* 0x000fe200078e0215 */
[----:B----4-:R-:W-:Y:S01]  /*4930*/  ISETP.NE.U32.AND P0, PT, R38, RZ, PT ;  /* 0x000000ff2600720c */ /* 0x010fe20003f05070 */
[----:B------:R-:W-:-:S03]  /*4940*/  FMUL R21, R6, UR8 ;  /* 0x0000000806157c20 */ /* 0x000fc60008400000 */
[----:B------:R-:W-:Y:S01]  /*4950*/  ISETP.NE.AND.EX P0, PT, R39, RZ, PT, P0 ;  /* 0x000000ff2700720c */ /* 0x000fe20003f05300 */
[----:B------:R3:W4:Y:S01]  /*4960*/  F2I.U32.TRUNC.NTZ R29, R21 ;  /* 0x00000015001d7305 */ /* 0x000722000020f000 */
[----:B------:R-:W3:Y:S01]  /*4970*/  LDC R31, c[0x0][0x148] ;  /* 0x00005200ff1f7b82 */ /* 0x000ee20000000800 */
[-CC-:B0-----:R-:W-:Y:S02]  /*4980*/  SHF.R.U64 R26, R4, R22.reuse, R5.reuse ;  /* 0x00000016041a7219 */ /* 0x181fe40000001205 */
[----:B------:R-:W-:-:S05]  /*4990*/  SHF.R.U32.HI R5, RZ, R22, R5 ;  /* 0x00000016ff057219 */ /* 0x000fca0000011605 */
[----:B------:R-:W0:Y:S01]  /*49a0*/  LDC R32, c[0x0][0x700] ;  /* 0x0001c000ff207b82 */ /* 0x000e220000000800 */
[-CC-:B-1----:R-:W-:Y:S02]  /*49b0*/  SHF.R.U64 R6, R26, R24.reuse, R5.reuse ;  /* 0x000000181a067219 */ /* 0x182fe40000001205 */
[----:B------:R-:W-:-:S05]  /*49c0*/  SHF.R.U32.HI R5, RZ, R24, R5 ;  /* 0x00000018ff057219 */ /* 0x000fca0000011605 */
[----:B------:R-:W1:Y:S01]  /*49d0*/  LDC R37, c[0x0][0x748] ;  /* 0x0001d200ff257b82 */ /* 0x000e620000000800 */
[-CC-:B--2---:R-:W-:Y:S02]  /*49e0*/  SHF.R.U64 R30, R6, R36.reuse, R5.reuse ;  /* 0x00000024061e7219 */ /* 0x184fe40000001205 */
[-C--:B------:R-:W-:Y:S02]  /*49f0*/  SHF.L.U32 R23, R23, R36.reuse, RZ ;  /* 0x0000002417177219 */ /* 0x080fe400000006ff */
[-C--:B------:R-:W-:Y:S01]  /*4a00*/  SHF.R.U32.HI R5, RZ, R36.reuse, R5 ;  /* 0x00000024ff057219 */ /* 0x080fe20000011605 */
[----:B------:R-:W-:Y:S01]  /*4a10*/  IMAD.MOV.U32 R4, RZ, RZ, R30 ;  /* 0x000000ffff047224 */ /* 0x000fe200078e001e */
[----:B------:R-:W-:Y:S01]  /*4a20*/  SHF.L.U32 R36, R25, R36, RZ ;  /* 0x0000002419247219 */ /* 0x000fe200000006ff */
[----:B------:R-:W2:Y:S01]  /*4a30*/  LDC R40, c[0x0][0x738] ;  /* 0x0001ce00ff287b82 */ /* 0x000ea20000000800 */
[----:B------:R-:W-:-:S07]  /*4a40*/  LOP3.LUT R35, RZ, R23, RZ, 0x33, !PT ;  /* 0x00000017ff237212 */ /* 0x000fce00078e33ff */
[----:B------:R-:W0:Y:S01]  /*4a50*/  LDC R41, c[0x0][0x710] ;  /* 0x0001c400ff297b82 */ /* 0x000e220000000800 */
[----:B----4-:R-:W-:Y:S05]  /*4a60*/  @!P0 BRA `(.L_x_93) ;  /* 0x0000000000288947 */ /* 0x010fea0003800000 */
[----:B---3--:R-:W3:Y:S02]  /*4a70*/  LDC R21, c[0x0][0x74c] ;  /* 0x0001d300ff157b82 */ /* 0x008ee40000000800 */
        /* <DEDUP_REMOVED lines=9> */
.L_x_93:
[----:B-1----:R-:W-:Y:S01]  /*4b10*/  SHF.R.U64 R4, R4, R37, R5 ;  /* 0x0000002504047219 */ /* 0x002fe20000001205 */
[----:B0-----:R-:W-:Y:S01]  /*4b20*/  VIADD R23, R32, 0xffffffff ;  /* 0xffffffff20177836 */ /* 0x001fe20000000000 */
[----:B---3--:R-:W-:Y:S01]  /*4b30*/  LOP3.LUT R21, R6, R35, RZ, 0xc0, !PT ;  /* 0x0000002306157212 */ /* 0x008fe200078ec0ff */
[----:B------:R-:W-:Y:S02]  /*4b40*/  IMAD.MOV R29, RZ, RZ, -R29 ;  /* 0x000000ffff1d7224 */ /* 0x000fe400078e0a1d */
[----:B------:R-:W-:Y:S02]  /*4b50*/  IMAD.MOV R5, RZ, RZ, -R4 ;  /* 0x000000ffff057224 */ /* 0x000fe400078e0a04 */
[----:B------:R-:W-:Y:S01]  /*4b60*/  IMAD R6, R36, R4, R21 ;  /* 0x0000000424067224 */ /* 0x000fe200078e0215 */
[----:B------:R-:W-:Y:S01]  /*4b70*/  LOP3.LUT R21, R26, R23, RZ, 0xc0, !PT ;  /* 0x000000171a157212 */ /* 0x000fe200078ec0ff */
[----:B------:R-:W-:Y:S02]  /*4b80*/  @P3 IMAD R33, R31, R29, R34 ;  /* 0x0000001d1f213224 */ /* 0x000fe400078e0222 */
[----:B--2---:R-:W-:-:S02]  /*4b90*/  IMAD R4, R5, R40, R30 ;  /* 0x0000002805047224 */ /* 0x004fc400078e021e */
[----:B------:R-:W-:Y:S02]  /*4ba0*/  IMAD R6, R6, R41, R33 ;  /* 0x0000002906067224 */ /* 0x000fe400078e0221 */
[----:B------:R-:W-:Y:S02]  /*4bb0*/  IMAD R5, R4, R32, R21 ;  /* 0x0000002004057224 */ /* 0x000fe400078e0215 */
[----:B------:R-:W-:-:S03]  /*4bc0*/  IMAD.MOV.U32 R22, RZ, RZ, 0x1 ;  /* 0x00000001ff167424 */ /* 0x000fc600078e00ff */
[----:B------:R-:W-:Y:S02]  /*4bd0*/  SEL R4, R5, R6, !P3 ;  /* 0x0000000605047207 */ /* 0x000fe40005800000 */
[----:B------:R-:W-:Y:S01]  /*4be0*/  SEL R6, R6, R5, !P3 ;  /* 0x0000000506067207 */ /* 0x000fe20005800000 */
[----:B------:R-:W-:Y:S01]  /*4bf0*/  IMAD.MOV.U32 R5, RZ, RZ, R28 ;  /* 0x000000ffff057224 */ /* 0x000fe200078e001c */
[----:B------:R-:W-:-:S07]  /*4c00*/  PRMT R21, R22, 0x7610, R21 ;  /* 0x0000761016157816 */ /* 0x000fce0000000015 */
.L_x_91:
[----:B------:R-:W-:Y:S02]  /*4c10*/  LOP3.LUT P0, RZ, R21, 0xff, RZ, 0xc0, !PT ;  /* 0x000000ff15ff7812 */ /* 0x000fe4000780c0ff */
[----:B------:R-:W-:-:S11]  /*4c20*/  LOP3.LUT R69, R69, 0x1, RZ, 0x3c, !PT ;  /* 0x0000000145457812 */ /* 0x000fd600078e3cff */
[----:B------:R-:W-:Y:S05]  /*4c30*/  @P0 BRA `(.L_x_94) ;  /* 0xffffffc800e80947 */ /* 0x000fea000383ffff */
[----:B------:R-:W-:Y:S05]  /*4c40*/  EXIT ;  /* 0x000000000000794d */ /* 0x000fea0003800000 */
.L_x_18:
[----:B------:R-:W-:-:S08]  /*4c50*/  ISETP.NE.AND P0, PT, R19, RZ, PT ;  /* 0x000000ff1300720c */ /* 0x000fd00003f05270 */
[----:B--23-5:R-:W0:-:S00]  /*4c60*/  USETMAXREG.DEALLOC.CTAPOOL 0x28 ;  /* 0x00000028000079c8 */ /* 0x02ce0000080e0500 */
[----:B------:R-:W-:Y:S05]  /*4c70*/  @P0 EXIT ;  /* 0x000000000000094d */ /* 0x000fea0003800000 */
[----:B0-----:R-:W-:Y:S01]  /*4c80*/  LOP3.LUT P0, RZ, R20, 0xff, RZ, 0xc0, !PT ;  /* 0x000000ff14ff7812 */ /* 0x001fe2000780c0ff */
[----:B------:R-:W-:Y:S02]  /*4c90*/  IMAD.MOV.U32 R12, RZ, RZ, 0x1 ;  /* 0x00000001ff0c7424 */ /* 0x000fe400078e00ff */
[----:B------:R-:W-:-:S10]  /*4ca0*/  IMAD.MOV.U32 R13, RZ, RZ, RZ ;  /* 0x000000ffff0d7224 */ /* 0x000fd400078e00ff */
[----:B------:R-:W-:Y:S05]  /*4cb0*/  @!P0 BRA `(.L_x_95) ;  /* 0x0000000c00788947 */ /* 0x000fea0003800000 */
[----:B------:R-:W0:Y:S01]  /*4cc0*/  S2R R15, SR_CgaCtaId ;  /* 0x00000000000f7919 */ /* 0x000e220000008800 */
[----:B------:R-:W-:Y:S01]  /*4cd0*/  LOP3.LUT P0, RZ, R10, 0x1f, RZ, 0xc0, !PT ;  /* 0x0000001f0aff7812 */ /* 0x000fe2000780c0ff */
[----:B------:R-:W-:Y:S01]  /*4ce0*/  ULDC UR5, c[0x0][0x758] ;  /* 0x0001d60000057ab9 */ /* 0x000fe20000000800 */
[----:B------:R-:W-:Y:S01]  /*4cf0*/  UMOV UR7, 0xffffffff ;  /* 0xffffffff00077882 */ /* 0x000fe20000000000 */
[----:B------:R-:W-:Y:S01]  /*4d00*/  BSSY B0, `(.L_x_95) ;  /* 0x00000d9000007945 */ /* 0x000fe20003800000 */
[----:B------:R-:W-:Y:S01]  /*4d10*/  USHF.L.U32 UR7, UR7, UR5, URZ ;  /* 0x0000000507077299 */ /* 0x000fe2000800063f */
[C---:B------:R-:W-:Y:S01]  /*4d20*/  ISETP.NE.AND P2, PT, R11.reuse, RZ, PT ;  /* 0x000000ff0b00720c */ /* 0x040fe20003f45270 */
[----:B------:R-:W-:Y:S01]  /*4d30*/  IMAD.MOV.U32 R16, RZ, RZ, 0x1 ;  /* 0x00000001ff107424 */ /* 0x000fe200078e00ff */
[----:B------:R-:W-:Y:S01]  /*4d40*/  ISETP.NE.OR P0, PT, R11, RZ, !P0 ;  /* 0x000000ff0b00720c */ /* 0x000fe20004705670 */
[----:B------:R-:W-:Y:S01]  /*4d50*/  IMAD.MOV.U32 R12, RZ, RZ, 0x1 ;  /* 0x00000001ff0c7424 */ /* 0x000fe200078e00ff */
[----:B------:R-:W-:Y:S01]  /*4d60*/  LOP3.LUT R14, R7, 0x2, RZ, 0xfc, !PT ;  /* 0x00000002070e7812 */ /* 0x000fe200078efcff */
[----:B------:R-:W-:Y:S01]  /*4d70*/  IMAD.MOV.U32 R13, RZ, RZ, RZ ;  /* 0x000000ffff0d7224 */ /* 0x000fe200078e00ff */
[----:B------:R-:W-:Y:S01]  /*4d80*/  ULDC UR4, c[0x0][0x700] ;  /* 0x0001c00000047ab9 */ /* 0x000fe20000000800 */
[----:B------:R-:W-:Y:S01]  /*4d90*/  UMOV UR8, 0x1 ;  /* 0x0000000100087882 */ /* 0x000fe20000000000 */
[----:B------:R-:W-:-:S02]  /*4da0*/  UIADD3 UR21, UR6, 0x1, URZ ;  /* 0x0000000106157890 */ /* 0x000fc4000fffe03f */
[----:B------:R-:W-:Y:S02]  /*4db0*/  UIADD3 UR4, UR4, -0x1, URZ ;  /* 0xffffffff04047890 */ /* 0x000fe4000fffe03f */
[----:B------:R-:W-:Y:S02]  /*4dc0*/  USHF.L.U32 UR5, UR8, UR5, URZ ;  /* 0x0000000508057299 */ /* 0x000fe4000800063f */
[----:B------:R-:W-:Y:S01]  /*4dd0*/  ULOP3.LUT UR7, URZ, UR7, URZ, 0x33, !UPT ;  /* 0x000000073f077292 */ /* 0x000fe2000f8e333f */
[----:B------:R-:W-:Y:S01]  /*4de0*/  ULDC.64 UR40, c[0x0][0x198] ;  /* 0x0000660000287ab9 */ /* 0x000fe20000000a00 */
[C---:B0-----:R-:W-:Y:S02]  /*4df0*/  IMAD.SHL.U32 R17, R15.reuse, 0x20, RZ ;  /* 0x000000200f117824 */ /* 0x041fe400078e00ff */
[----:B------:R-:W-:-:S03]  /*4e00*/  IMAD.SHL.U32 R15, R15, 0x800, RZ ;  /* 0x000008000f0f7824 */ /* 0x000fc600078e00ff */
[----:B------:R-:W-:-:S07]  /*4e10*/  LOP3.LUT R17, R17, 0x20, RZ, 0xc0, !PT ;  /* 0x0000002011117812 */ /* 0x000fce00078ec0ff */
.L_x_107:
[----:B------:R-:W-:-:S03]  /*4e20*/  UMOV UR8, 0xffffffff ;  /* 0xffffffff00087882 */ /* 0x000fc60000000000 */
[----:B------:R-:W-:Y:S05]  /*4e30*/  BRA.DIV UR8, `(.L_x_96) ;  /* 0x0000001208d47947 */ /* 0x000fea000b800000 */
[----:B------:R-:W-:-:S13]  /*4e40*/  ELECT P1, URZ, PT ;  /* 0x00000000003f782f */ /* 0x000fda0003820000 */
.L_x_125:
[----:B------:R-:W0:Y:S01]  /*4e50*/  LDC R10, c[0x0][0x604] ;  /* 0x00018100ff0a7b82 */ /* 0x000e220000000800 */
[----:B------:R-:W-:Y:S01]  /*4e60*/  BSSY B1, `(.L_x_97) ;  /* 0x000004e000017945 */ /* 0x000fe20003800000 */
[----:B0-----:R-:W-:-:S13]  /*4e70*/  ISETP.LT.OR P1, PT, R10, 0x1, !P1 ;  /* 0x000000010a00780c */ /* 0x001fda0004f21670 */
[----:B------:R-:W-:Y:S05]  /*4e80*/  @P1 BRA `(.L_x_98) ;  /* 0x00000004002c1947 */ /* 0x000fea0003800000 */
[----:B------:R-:W-:Y:S02]  /*4e90*/  IMAD R19, R4, 0x40, R17 ;  /* 0x0000004004137824 */ /* 0x000fe400078e0211 */
[----:B------:R-:W-:Y:S02]  /*4ea0*/  IMAD.SHL.U32 R26, R6, 0x40, RZ ;  /* 0x00000040061a7824 */ /* 0x000fe400078e00ff */
[----:B------:R-:W-:Y:S02]  /*4eb0*/  IMAD.MOV.U32 R22, RZ, RZ, RZ ;  /* 0x000000ffff167224 */ /* 0x000fe400078e00ff */
[----:B------:R-:W-:Y:S02]  /*4ec0*/  IMAD.MOV.U32 R23, RZ, RZ, 0x40 ;  /* 0x00000040ff177424 */ /* 0x000fe400078e00ff */
[----:B------:R-:W-:Y:S02]  /*4ed0*/  IMAD.U32 R24, RZ, RZ, UR21 ;  /* 0x00000015ff187e24 */ /* 0x000fe4000f8e00ff */
[----:B------:R-:W-:-:S02]  /*4ee0*/  IMAD.MOV.U32 R4, RZ, RZ, R12 ;  /* 0x000000ffff047224 */ /* 0x000fc400078e000c */
[----:B------:R-:W-:Y:S02]  /*4ef0*/  IMAD.MOV.U32 R10, RZ, RZ, R13 ;  /* 0x000000ffff0a7224 */ /* 0x000fe400078e000d */
[----:B------:R-:W-:-:S07]  /*4f00*/  IMAD.MOV.U32 R25, RZ, RZ, RZ ;  /* 0x000000ffff197224 */ /* 0x000fce00078e00ff */
.L_x_102:
[----:B------:R-:W0:Y:S01]  /*4f10*/  S2R R18, SR_CgaCtaId ;  /* 0x0000000000127919 */ /* 0x000e220000008800 */
[----:B------:R-:W-:-:S04]  /*4f20*/  MOV R11, 0x400 ;  /* 0x00000400000b7802 */ /* 0x000fc80000000f00 */
[----:B0-----:R-:W-:Y:S02]  /*4f30*/  LEA R21, R18, R11, 0x18 ;  /* 0x0000000b12157211 */ /* 0x001fe400078ec0ff */
[----:B------:R-:W-:Y:S01]  /*4f40*/  SHF.L.U32 R11, R4, 0x1f, RZ ;  /* 0x0000001f040b7819 */ /* 0x000fe200000006ff */
[----:B------:R-:W0:Y:S02]  /*4f50*/  @!P2 LDC R18, c[0x0][0x640] ;  /* 0x00019000ff12ab82 */ /* 0x000e240000000800 */
[----:B------:R-:W-:-:S04]  /*4f60*/  IMAD R20, R10, 0x8, R21 ;  /* 0x000000080a147824 */ /* 0x000fc800078e0215 */
[----:B------:R-:W1:Y:S02]  /*4f70*/  SYNCS.PHASECHK.TRANS64.TRYWAIT P1, [R20+URZ+0x48], R11 ;  /* 0x0000480b140075a7 */ /* 0x000e64000802017f */
[----:B-1----:R-:W-:Y:S05]  /*4f80*/  @!P1 BRA `(.L_x_99) ;  /* 0x0000001000a09947 */ /* 0x002fea0003800000 */
.L_x_126:
[----:B-1----:R-:W-:Y:S01]  /*4f90*/  PRMT R11, R14, 0x9910, RZ ;  /* 0x000099100e0b7816 */ /* 0x002fe200000000ff */
[----:B0-----:R0:W-:Y:S03]  /*4fa0*/  @!P2 SYNCS.ARRIVE.TRANS64 RZ, [R20+URZ], R18 ;  /* 0x0000001214ffa9a7 */ /* 0x0011e6000800003f */
[----:B------:R-:W-:-:S13]  /*4fb0*/  ISETP.NE.AND P1, PT, R11, 0x2, PT ;  /* 0x000000020b00780c */ /* 0x000fda0003f25270 */
[----:B0-----:R-:W-:Y:S05]  /*4fc0*/  @P1 BRA `(.L_x_100) ;  /* 0x0000000000041947 */ /* 0x001fea0003800000 */
[----:B------:R-:W-:Y:S01]  /*4fd0*/  BPT.TRAP 0x1 ;  /* 0x000000040000795c */ /* 0x000fe20000300000 */
.L_x_100:
[----:B------:R-:W-:Y:S05]  /*4fe0*/  @P0 BRA `(.L_x_101) ;  /* 0x0000000000040947 */ /* 0x000fea0003800000 */
[----:B------:R-:W-:Y:S01]  /*4ff0*/  BPT.TRAP 0x1 ;  /* 0x000000040000795c */ /* 0x000fe20000300000 */
.L_x_101:
[C---:B------:R-:W-:Y:S01]  /*5000*/  IMAD.SHL.U32 R18, R10.reuse, 0x2000, RZ ;  /* 0x000020000a127824 */ /* 0x040fe200078e00ff */
[----:B------:R-:W-:Y:S01]  /*5010*/  R2UR UR18, R23 ;  /* 0x00000000171272ca */ /* 0x000fe200000e0000 */
[----:B------:R-:W-:Y:S01]  /*5020*/  IMAD R27, R10, 0x400, R21 ;  /* 0x000004000a1b7824 */ /* 0x000fe200078e0215 */
[----:B------:R-:W-:Y:S01]  /*5030*/  R2UR UR33, R20 ;  /* 0x00000000142172ca */ /* 0x000fe200000e0000 */
[----:B------:R-:W-:Y:S01]  /*5040*/  VIADD R24, R24, 0xffffffff ;  /* 0xffffffff18187836 */ /* 0x000fe20000000000 */
[----:B------:R-:W-:Y:S01]  /*5050*/  LOP3.LUT R11, R18, 0x800, R15, 0xf8, !PT ;  /* 0x00000800120b7812 */ /* 0x000fe200078ef80f */
[----:B------:R-:W-:Y:S01]  /*5060*/  UIADD3 UR14, UP0, UR40, 0xf0, URZ ;  /* 0x000000f0280e7890 */ /* 0x000fe2000ff1e03f */
[----:B------:R-:W-:Y:S01]  /*5070*/  R2UR UR8, R27 ;  /* 0x000000001b0872ca */ /* 0x000fe200000e0000 */
[----:B------:R-:W-:Y:S01]  /*5080*/  UIADD3 UR22, UP1, UR40, 0x1f0, URZ ;  /* 0x000001f028167890 */ /* 0x000fe2000ff3e03f */
[----:B------:R-:W-:Y:S01]  /*5090*/  IADD3 R18, R21, 0x180, R18 ;  /* 0x0000018015127810 */ /* 0x000fe20007ffe012 */
[----:B------:R-:W-:Y:S01]  /*50a0*/  IMAD R11, R11, 0x2, R21 ;  /* 0x000000020b0b7824 */ /* 0x000fe200078e0215 */
[----:B------:R-:W-:Y:S01]  /*50b0*/  R2UR UR36, R5 ;  /* 0x00000000052472ca */ /* 0x000fe200000e0000 */
[----:B------:R-:W-:Y:S01]  /*50c0*/  UIADD3 UR30, UP2, UR40, 0x2f0, URZ ;  /* 0x000002f0281e7890 */ /* 0x000fe2000ff5e03f */
[----:B------:R-:W-:Y:S01]  /*50d0*/  R2UR UR32, R18 ;  /* 0x00000000122072ca */ /* 0x000fe200000e0000 */
[----:B------:R-:W-:Y:S01]  /*50e0*/  UIADD3.X UR15, URZ, UR41, URZ, UP0, !UPT ;  /* 0x000000293f0f7290 */ /* 0x000fe200087fe43f */
[----:B------:R-:W-:Y:S01]  /*50f0*/  R2UR UR16, R11 ;  /* 0x000000000b1072ca */ /* 0x000fe200000e0000 */
[----:B------:R-:W-:Y:S01]  /*5100*/  UIADD3.X UR23, URZ, UR41, URZ, UP1, !UPT ;  /* 0x000000293f177290 */ /* 0x000fe20008ffe43f */
[----:B------:R-:W-:Y:S01]  /*5110*/  R2UR UR34, R22 ;  /* 0x00000000162272ca */ /* 0x000fe200000e0000 */
[----:B------:R-:W-:Y:S01]  /*5120*/  UIADD3 UR26, UR18, -0x40, URZ ;  /* 0xffffffc0121a7890 */ /* 0x000fe2000fffe03f */
[----:B------:R-:W-:Y:S01]  /*5130*/  R2UR UR35, R26 ;  /* 0x000000001a2372ca */ /* 0x000fe200000e0000 */
[----:B------:R-:W-:Y:S01]  /*5140*/  UIADD3 UR8, UR8, 0x36180, URZ ;  /* 0x0003618008087890 */ /* 0x000fe2000fffe03f */
[----:B------:R-:W-:Y:S01]  /*5150*/  R2UR UR11, R6 ;  /* 0x00000000060b72ca */ /* 0x000fe200000e0000 */
[----:B------:R-:W-:Y:S01]  /*5160*/  UIADD3.X UR31, URZ, UR41, URZ, UP2, !UPT ;  /* 0x000000293f1f7290 */ /* 0x000fe200097fe43f */
[----:B------:R-:W-:Y:S01]  /*5170*/  R2UR UR12, R25 ;  /* 0x00000000190c72ca */ /* 0x000fe200000e0000 */
[----:B------:R-:W-:Y:S01]  /*5180*/  VIADD R10, R10, 0x1 ;  /* 0x000000010a0a7836 */ /* 0x000fe20000000000 */
[----:B------:R-:W-:Y:S01]  /*5190*/  R2UR UR27, R19 ;  /* 0x00000000131b72ca */ /* 0x000fe200000e0000 */
[----:B------:R-:W-:Y:S01]  /*51a0*/  UMOV UR38, 0x0 ;  /* 0x0000000000267882 */ /* 0x000fe20000000000 */
[----:B------:R-:W-:Y:S01]  /*51b0*/  ISETP.GT.AND P4, PT, R24, 0x1, PT ;  /* 0x000000011800780c */ /* 0x000fe20003f84270 */
[----:B------:R-:W-:Y:S01]  /*51c0*/  UIADD3 UR24, UR16, 0x12180, URZ ;  /* 0x0001218010187890 */ /* 0x000fe2000fffe03f */
[----:B------:R-:W-:Y:S01]  /*51d0*/  ISETP.NE.AND P1, PT, R10, 0x9, PT ;  /* 0x000000090a00780c */ /* 0x000fe20003f25270 */
[----:B------:R-:W-:Y:S01]  /*51e0*/  UIADD3 UR16, UR16, 0x14180, URZ ;  /* 0x0001418010107890 */ /* 0x000fe2000fffe03f */
[----:B------:R-:W-:Y:S01]  /*51f0*/  VIADD R25, R25, 0x1 ;  /* 0x0000000119197836 */ /* 0x000fe20000000000 */
[----:B------:R-:W-:Y:S01]  /*5200*/  UMOV UR39, 0x10000000 ;  /* 0x1000000000277882 */ /* 0x000fe20000000000 */
[----:B------:R-:W-:Y:S01]  /*5210*/  UMOV UR10, URZ ;  /* 0x0000003f000a7c82 */ /* 0x000fe20008000000 */
[----:B------:R-:W-:Y:S01]  /*5220*/  UMOV UR9, UR33 ;  /* 0x0000002100097c82 */ /* 0x000fe20008000000 */
[----:B------:R-:W-:Y:S01]  /*5230*/  UMOV UR13, UR36 ;  /* 0x00000024000d7c82 */ /* 0x000fe20008000000 */
[----:B------:R-:W-:Y:S01]  /*5240*/  UMOV UR29, 0x30000 ;  /* 0x00030000001d7882 */ /* 0x000fe20000000000 */
[----:B------:R0:W-:Y:S01]  /*5250*/  UTMALDG.3D [UR32], [UR14], desc[UR38] ;  /* 0x000026200e0075b4 */ /* 0x0001e20008011000 */
[----:B------:R-:W-:Y:S01]  /*5260*/  UMOV UR25, UR33 ;  /* 0x0000002100197c82 */ /* 0x000fe20008000000 */
[----:B------:R-:W-:Y:S01]  /*5270*/  UMOV UR28, UR36 ;  /* 0x00000024001c7c82 */ /* 0x000fe20008000000 */
[----:B------:R-:W-:Y:S01]  /*5280*/  UMOV UR17, UR33 ;  /* 0x0000002100117c82 */ /* 0x000fe20008000000 */
[----:B------:R-:W-:Y:S01]  /*5290*/  UMOV UR19, UR27 ;  /* 0x0000001b00137c82 */ /* 0x000fe20008000000 */
[----:B------:R-:W-:Y:S01]  /*52a0*/  UMOV UR20, UR36 ;  /* 0x0000002400147c82 */ /* 0x000fe20008000000 */
[----:B------:R-:W-:Y:S01]  /*52b0*/  SEL R11, RZ, 0x1, P1 ;  /* 0x00000001ff0b7807 */ /* 0x000fe20000800000 */
[----:B------:R-:W-:Y:S01]  /*52c0*/  VIADD R23, R23, 0x80 ;  /* 0x0000008017177836 */ /* 0x000fe20000000000 */
[----:B------:R0:W-:Y:S01]  /*52d0*/  UTMALDG.4D [UR8], [UR22], desc[UR38] ;  /* 0x00002608160075b4 */ /* 0x0001e20008019000 */
[----:B------:R-:W-:Y:S01]  /*52e0*/  VIADD R22, R22, 0x40 ;  /* 0x0000004016167836 */ /* 0x000fe20000000000 */
[----:B------:R-:W-:-:S02]  /*52f0*/  LOP3.LUT R4, R4, R11, RZ, 0x3c, !PT ;  /* 0x0000000b04047212 */ /* 0x000fc400078e3cff */
[----:B------:R-:W-:Y:S01]  /*5300*/  SEL R10, R10, RZ, P1 ;  /* 0x000000ff0a0a7207 */ /* 0x000fe20000800000 */
[----:B------:R0:W-:Y:S01]  /*5310*/  UTMALDG.3D.MULTICAST [UR24], [UR30], UR29, desc[UR38] ;  /* 0x000026181e0073b4 */ /* 0x0001e2000801181d */
[----:B------:R0:W-:Y:S02]  /*5320*/  UTMALDG.3D.MULTICAST [UR16], [UR30], UR29, desc[UR38] ;  /* 0x000026101e0073b4 */ /* 0x0001e4000801181d */
[----:B0-----:R-:W-:Y:S05]  /*5330*/  @P4 BRA `(.L_x_102) ;  /* 0xfffffff800f44947 */ /* 0x001fea000383ffff */
.L_x_98:
[----:B------:R-:W-:Y:S05]  /*5340*/  BSYNC B1 ;  /* 0x0000000000017941 */ /* 0x000fea0003800000 */
.L_x_97:
[----:B------:R-:W-:Y:S01]  /*5350*/  LOP3.LUT P5, RZ, R16, 0xff, RZ, 0xc0, !PT ;  /* 0x000000ff10ff7812 */ /* 0x000fe200078ac0ff */
[----:B------:R-:W-:Y:S01]  /*5360*/  VIADD R6, R13, UR6 ;  /* 0x000000060d067c36 */ /* 0x000fe20008000000 */
[----:B------:R-:W-:Y:S01]  /*5370*/  ULDC.64 UR8, c[0x0][0x750] ;  /* 0x0001d40000087ab9 */ /* 0x000fe20000000a00 */
[----:B------:R-:W-:Y:S01]  /*5380*/  IMAD.U32 R11, RZ, RZ, UR6 ;  /* 0x00000006ff0b7e24 */ /* 0x000fe2000f8e00ff */
[----:B------:R-:W-:Y:S01]  /*5390*/  UISETP.GE.U32.AND UP0, UPT, UR6, 0x9, UPT ;  /* 0x000000090600788c */ /* 0x000fe2000bf06070 */
[----:B------:R-:W-:Y:S01]  /*53a0*/  BSSY B1, `(.L_x_103) ;  /* 0x000006c000017945 */ /* 0x000fe20003800000 */
[----:B------:R-:W-:Y:S02]  /*53b0*/  ISETP.GT.U32.AND P1, PT, R6, 0x8, PT ;  /* 0x000000080600780c */ /* 0x000fe40003f24070 */
[----:B------:R-:W-:Y:S02]  /*53c0*/  PRMT R16, RZ, 0x7610, R16 ;  /* 0x00007610ff107816 */ /* 0x000fe40000000010 */
[----:B------:R-:W-:-:S02]  /*53d0*/  ISETP.LT.U32.AND P1, PT, R11, 0x9, P1 ;  /* 0x000000090b00780c */ /* 0x000fc40000f21070 */
[----:B------:R-:W-:Y:S01]  /*53e0*/  PLOP3.LUT P4, PT, PT, PT, UP0, 0x80, 0x0 ;  /* 0x000000000000781c */ /* 0x000fe20003f8f008 */
[----:B------:R-:W0:Y:S01]  /*53f0*/  @P5 S2R R5, SR_CgaCtaId ;  /* 0x0000000000055919 */ /* 0x000e220000008800 */
[----:B------:R-:W-:-:S04]  /*5400*/  @P5 MOV R4, 0x400 ;  /* 0x0000040000045802 */ /* 0x000fc80000000f00 */
[----:B0-----:R-:W-:Y:S01]  /*5410*/  @P5 LEA R10, R5, R4, 0x18 ;  /* 0x00000004050a5211 */ /* 0x001fe200078ec0ff */
[----:B------:R-:W-:-:S03]  /*5420*/  IMAD.WIDE.U32 R4, R6, 0x38e38e39, RZ ;  /* 0x38e38e3906047825 */ /* 0x000fc600078e00ff */
[----:B------:R0:W-:Y:S01]  /*5430*/  @P5 SYNCS.ARRIVE.TRANS64.A1T0 RZ, [R10+URZ+0xc8], RZ ;  /* 0x0000c8ff0aff59a7 */ /* 0x0001e2000810003f */
[----:B------:R-:W-:Y:S01]  /*5440*/  IADD3 R2, P5, R2, R8, RZ ;  /* 0x0000000802027210 */ /* 0x000fe20007fbe0ff */
[----:B------:R-:W-:Y:S01]  /*5450*/  IMAD.MOV.U32 R4, RZ, RZ, -0x1 ;  /* 0xffffffffff047424 */ /* 0x000fe200078e00ff */
[----:B------:R-:W-:Y:S02]  /*5460*/  SHF.R.U32.HI R11, RZ, 0x1, R5 ;  /* 0x00000001ff0b7819 */ /* 0x000fe40000011605 */
[----:B------:R-:W-:Y:S01]  /*5470*/  SEL R5, RZ, 0x1, !P1 ;  /* 0x00000001ff057807 */ /* 0x000fe20004800000 */
[----:B------:R-:W-:Y:S01]  /*5480*/  IMAD.X R3, R3, 0x1, R0, P5 ;  /* 0x0000000103037824 */ /* 0x000fe200028e0600 */
[----:B------:R-:W-:Y:S01]  /*5490*/  ISETP.GE.U32.AND P1, PT, R2, UR8, PT ;  /* 0x0000000802007c0c */ /* 0x000fe2000bf26070 */
[----:B------:R-:W-:Y:S01]  /*54a0*/  IMAD R13, R11, -0x9, R6 ;  /* 0xfffffff70b0d7824 */ /* 0x000fe200078e0206 */
[----:B------:R-:W-:Y:S01]  /*54b0*/  LOP3.LUT R12, R12, R5, RZ, 0x3c, !PT ;  /* 0x000000050c0c7212 */ /* 0x000fe200078e3cff */
[----:B------:R-:W-:Y:S01]  /*54c0*/  IMAD.MOV.U32 R6, RZ, RZ, -0x1 ;  /* 0xffffffffff067424 */ /* 0x000fe200078e00ff */
[----:B------:R-:W-:Y:S01]  /*54d0*/  ISETP.GE.U32.AND.EX P1, PT, R3, UR9, PT, P1 ;  /* 0x0000000903007c0c */ /* 0x000fe2000bf26110 */
[----:B------:R-:W-:Y:S01]  /*54e0*/  IMAD.MOV.U32 R5, RZ, RZ, -0x1 ;  /* 0xffffffffff057424 */ /* 0x000fe200078e00ff */
[----:B------:R-:W-:-:S02]  /*54f0*/  @P4 LOP3.LUT R12, R12, 0x1, R11, 0x78, !PT ;  /* 0x000000010c0c4812 */ /* 0x000fc400078e780b */
[----:B0-----:R-:W-:-:S09]  /*5500*/  PRMT R10, RZ, 0x7610, R10 ;  /* 0x00007610ff0a7816 */ /* 0x001fd2000000000a */
[----:B------:R-:W-:Y:S05]  /*5510*/  @P1 BRA `(.L_x_104) ;  /* 0x0000000400501947 */ /* 0x000fea0003800000 */
[----:B------:R-:W0:Y:S01]  /*5520*/  S2R R6, SR_CTAID.X ;  /* 0x0000000000067919 */ /* 0x000e220000002500 */
[----:B------:R-:W-:Y:S01]  /*5530*/  ULDC.64 UR8, c[0x0][0x728] ;  /* 0x0001ca0000087ab9 */ /* 0x000fe20000000a00 */
[----:B------:R-:W-:Y:S01]  /*5540*/  ULDC UR11, c[0x0][0x730] ;  /* 0x0001cc00000b7ab9 */ /* 0x000fe20000000800 */
[----:B------:R-:W-:Y:S01]  /*5550*/  ISETP.NE.U32.AND P1, PT, RZ, UR8, PT ;  /* 0x00000008ff007c0c */ /* 0x000fe2000bf25070 */
[----:B------:R-:W1:Y:S01]  /*5560*/  S2R R19, SR_CTAID.Y ;  /* 0x0000000000137919 */ /* 0x000e620000002600 */
[----:B------:R-:W-:Y:S01]  /*5570*/  ULDC UR12, c[0x0][0x150] ;  /* 0x00005400000c7ab9 */ /* 0x000fe20000000800 */
[----:B------:R-:W-:Y:S01]  /*5580*/  IMAD.MOV.U32 R4, RZ, RZ, R2 ;  /* 0x000000ffff047224 */ /* 0x000fe200078e0002 */
[----:B------:R-:W-:Y:S01]  /*5590*/  ISETP.NE.AND.EX P1, PT, RZ, UR9, PT, P1 ;  /* 0x00000009ff007c0c */ /* 0x000fe2000bf25310 */
[----:B------:R-:W-:Y:S01]  /*55a0*/  IMAD.MOV.U32 R5, RZ, RZ, R3 ;  /* 0x000000ffff057224 */ /* 0x000fe200078e0003 */
[----:B0-----:R-:W-:-:S11]  /*55b0*/  I2FP.F32.U32 R20, R6 ;  /* 0x0000000600147245 */ /* 0x001fd60000201000 */
[----:B------:R-:W-:Y:S05]  /*55c0*/  @!P1 BRA `(.L_x_105) ;  /* 0x0000000000289947 */ /* 0x000fea0003800000 */
[----:B------:R-:W-:Y:S02]  /*55d0*/  ULDC UR10, c[0x0][0x734] ;  /* 0x0001cd00000a7ab9 */ /* 0x000fe40000000800 */
[----:B------:R-:W-:-:S05]  /*55e0*/  IADD3 R5, P1, R2, UR10, RZ ;  /* 0x0000000a02057c10 */ /* 0x000fca000ff3e0ff */
[----:B------:R-:W-:-:S04]  /*55f0*/  IMAD.X R21, RZ, RZ, R3, P1 ;  /* 0x000000ffff157224 */ /* 0x000fc800008e0603 */
[----:B------:R-:W-:-:S04]  /*5600*/  IMAD.WIDE.U32 R10, R21, UR8, RZ ;  /* 0x00000008150a7c25 */ /* 0x000fc8000f8e00ff */
[----:B------:R-:W-:-:S04]  /*5610*/  IMAD.WIDE.U32 R10, P1, R5, UR9, R10 ;  /* 0x00000009050a7c25 */ /* 0x000fc8000f82000a */
[----:B------:R-:W-:-:S04]  /*5620*/  IMAD.WIDE.U32 R4, R5, UR8, RZ ;  /* 0x0000000805047c25 */ /* 0x000fc8000f8e00ff */
[----:B------:R-:W-:Y:S01]  /*5630*/  IMAD.MOV.U32 R4, RZ, RZ, R11 ;  /* 0x000000ffff047224 */ /* 0x000fe200078e000b */
[----:B------:R-:W-:Y:S01]  /*5640*/  IADD3 RZ, P4, R5, R10, RZ ;  /* 0x0000000a05ff7210 */ /* 0x000fe20007f9e0ff */
[----:B------:R-:W-:-:S04]  /*5650*/  IMAD.X R5, RZ, RZ, RZ, P1 ;  /* 0x000000ffff057224 */ /* 0x000fc800008e06ff */
[----:B------:R-:W-:-:S08]  /*5660*/  IMAD.WIDE.U32.X R4, R21, UR9, R4, P4 ;  /* 0x0000000915047c25 */ /* 0x000fd0000a0e0404 */
.L_x_105:
[--C-:B------:R-:W-:Y:S01]  /*5670*/  SHF.R.U64 R18, R4, UR11, R5.reuse ;  /* 0x0000000b04127c19 */ /* 0x100fe20008001205 */
[----:B------:R-:W-:Y:S01]  /*5680*/  FMUL R20, R20, UR12 ;  /* 0x0000000c14147c20 */ /* 0x000fe20008400000 */
[----:B------:R-:W0:Y:S01]  /*5690*/  LDC R21, c[0x0][0x144] ;  /* 0x00005100ff157b82 */ /* 0x000e220000000800 */
[----:B-1----:R-:W-:Y:S01]  /*56a0*/  I2FP.F32.U32 R10, R19 ;  /* 0x00000013000a7245 */ /* 0x002fe20000201000 */
[----:B------:R-:W-:Y:S01]  /*56b0*/  ULDC UR10, c[0x0][0x154] ;  /* 0x00005500000a7ab9 */ /* 0x000fe20000000800 */
[----:B------:R-:W-:Y:S01]  /*56c0*/  SHF.R.U32.HI R4, RZ, UR11, R5 ;  /* 0x0000000bff047c19 */ /* 0x000fe20008011605 */
[----:B------:R-:W-:Y:S01]  /*56d0*/  ULDC.64 UR8, c[0x0][0x720] ;  /* 0x0001c80000087ab9 */ /* 0x000fe20000000a00 */
[----:B------:R-:W-:Y:S01]  /*56e0*/  IADD3 R5, P1, RZ, -R18, RZ ;  /* 0x80000012ff057210 */ /* 0x000fe20007f3e0ff */
[----:B------:R-:W1:Y:S01]  /*56f0*/  F2I.U32.TRUNC.NTZ R20, R20 ;  /* 0x0000001400147305 */ /* 0x000e62000020f000 */
[----:B------:R-:W-:Y:S01]  /*5700*/  FMUL R10, R10, UR10 ;  /* 0x0000000a0a0a7c20 */ /* 0x000fe20008400000 */
[----:B------:R-:W2:Y:S01]  /*5710*/  LDC R22, c[0x0][0x148] ;  /* 0x00005200ff167b82 */ /* 0x000ea20000000800 */
[----:B------:R-:W-:Y:S01]  /*5720*/  ULDC.64 UR10, c[0x0][0x740] ;  /* 0x0001d000000a7ab9 */ /* 0x000fe20000000a00 */
[----:B------:R-:W-:Y:S01]  /*5730*/  IMAD.X R4, RZ, RZ, ~R4, P1 ;  /* 0x000000ffff047224 */ /* 0x000fe200008e0e04 */
[----:B------:R-:W-:-:S03]  /*5740*/  ISETP.NE.U32.AND P1, PT, RZ, UR10, PT ;  /* 0x0000000aff007c0c */ /* 0x000fc6000bf25070 */
[----:B------:R-:W-:Y:S01]  /*5750*/  IMAD R4, R4, UR8, RZ ;  /* 0x0000000804047c24 */ /* 0x000fe2000f8e02ff */
[----:B------:R-:W3:Y:S01]  /*5760*/  F2I.U32.TRUNC.NTZ R10, R10 ;  /* 0x0000000a000a7305 */ /* 0x000ee2000020f000 */
[----:B------:R-:W-:Y:S02]  /*5770*/  ISETP.NE.AND.EX P1, PT, RZ, UR11, PT, P1 ;  /* 0x0000000bff007c0c */ /* 0x000fe4000bf25310 */
[C---:B------:R-:W-:Y:S02]  /*5780*/  IMAD R11, R5.reuse, UR9, R4 ;  /* 0x00000009050b7c24 */ /* 0x040fe4000f8e0204 */
[----:B------:R-:W-:Y:S01]  /*5790*/  IMAD.WIDE.U32 R4, R5, UR8, R2 ;  /* 0x0000000805047c25 */ /* 0x000fe2000f8e0002 */
[----:B------:R-:W-:-:S03]  /*57a0*/  ULDC UR8, c[0x0][0x718] ;  /* 0x0001c60000087ab9 */ /* 0x000fc60000000800 */
[----:B-1----:R-:W-:Y:S02]  /*57b0*/  IMAD.MOV R20, RZ, RZ, -R20 ;  /* 0x000000ffff147224 */ /* 0x002fe400078e0a14 */
[----:B------:R-:W-:Y:S02]  /*57c0*/  IMAD.IADD R5, R5, 0x1, R11 ;  /* 0x0000000105057824 */ /* 0x000fe400078e020b */
[----:B0-----:R-:W-:-:S03]  /*57d0*/  IMAD R6, R21, R20, R6 ;  /* 0x0000001415067224 */ /* 0x001fc600078e0206 */
[--C-:B------:R-:W-:Y:S01]  /*57e0*/  SHF.R.U64 R20, R4, UR8, R5.reuse ;  /* 0x0000000804147c19 */ /* 0x100fe20008001205 */
[----:B---3--:R-:W-:Y:S01]  /*57f0*/  IMAD.MOV R4, RZ, RZ, -R10 ;  /* 0x000000ffff047224 */ /* 0x008fe200078e0a0a */
[----:B------:R-:W-:Y:S01]  /*5800*/  SHF.R.U32.HI R5, RZ, UR8, R5 ;  /* 0x00000008ff057c19 */ /* 0x000fe20008011605 */
[----:B------:R-:W-:Y:S02]  /*5810*/  ULDC UR8, c[0x0][0x708] ;  /* 0x0001c20000087ab9 */ /* 0x000fe40000000800 */
[----:B--2---:R-:W-:Y:S01]  /*5820*/  @P3 IMAD R6, R22, R4, R19 ;  /* 0x0000000416063224 */ /* 0x004fe200078e0213 */
[--C-:B------:R-:W-:Y:S02]  /*5830*/  SHF.R.U64 R22, R20, UR8, R5.reuse ;  /* 0x0000000814167c19 */ /* 0x100fe40008001205 */
[----:B------:R-:W-:Y:S01]  /*5840*/  SHF.R.U32.HI R5, RZ, UR8, R5 ;  /* 0x00000008ff057c19 */ /* 0x000fe20008011605 */
[----:B------:R-:W-:-:S03]  /*5850*/  ULDC UR8, c[0x0][0x758] ;  /* 0x0001d60000087ab9 */ /* 0x000fc60000000800 */
[--C-:B------:R-:W-:Y:S02]  /*5860*/  SHF.R.U64 R19, R22, UR8, R5.reuse ;  /* 0x0000000816137c19 */ /* 0x100fe40008001205 */
[----:B------:R-:W-:-:S03]  /*5870*/  SHF.R.U32.HI R21, RZ, UR8, R5 ;  /* 0x00000008ff157c19 */ /* 0x000fc60008011605 */
[----:B------:R-:W-:Y:S02]  /*5880*/  IMAD.MOV.U32 R10, RZ, RZ, R19 ;  /* 0x000000ffff0a7224 */ /* 0x000fe400078e0013 */
[----:B------:R-:W-:Y:S01]  /*5890*/  IMAD.MOV.U32 R5, RZ, RZ, R21 ;  /* 0x000000ffff057224 */ /* 0x000fe200078e0015 */
[----:B------:R-:W-:Y:S06]  /*58a0*/  @!P1 BRA `(.L_x_106) ;  /* 0x00000000002c9947 */ /* 0x000fec0003800000 */
        /* <DEDUP_REMOVED lines=9> */
[----:B------:R-:W-:-:S04]  /*5940*/  IMAD.WIDE.U32.X R4, R21, UR11, R4, P4 ;  /* 0x0000000b15047c25 */ /* 0x000fc8000a0e0404 */
[----:B------:R-:W-:-:S07]  /*5950*/  IMAD.MOV.U32 R10, RZ, RZ, R4 ;  /* 0x000000ffff0a7224 */ /* 0x000fce00078e0004 */
.L_x_106:
[----:B------:R-:W-:Y:S01]  /*5960*/  ULDC UR8, c[0x0][0x748] ;  /* 0x0001d20000087ab9 */ /* 0x000fe20000000800 */
[----:B------:R-:W-:Y:S01]  /*5970*/  LOP3.LUT R4, R22, UR7, RZ, 0xc0, !PT ;  /* 0x0000000716047c12 */ /* 0x000fe2000f8ec0ff */
[----:B------:R-:W-:Y:S01]  /*5980*/  ULDC UR9, c[0x0][0x710] ;  /* 0x0001c40000097ab9 */ /* 0x000fe20000000800 */
[----:B------:R-:W-:Y:S01]  /*5990*/  SHF.R.U64 R5, R10, UR8, R5 ;  /* 0x000000080a057c19 */ /* 0x000fe20008001205 */
[----:B------:R-:W-:Y:S01]  /*59a0*/  ULDC UR8, c[0x0][0x738] ;  /* 0x0001ce0000087ab9 */ /* 0x000fe20000000800 */
[----:B------:R-:W-:-:S03]  /*59b0*/  LOP3.LUT R20, R20, UR4, RZ, 0xc0, !PT ;  /* 0x0000000414147c12 */ /* 0x000fc6000f8ec0ff */
[----:B------:R-:W-:Y:S02]  /*59c0*/  IMAD.MOV R10, RZ, RZ, -R5 ;  /* 0x000000ffff0a7224 */ /* 0x000fe400078e0a05 */
[----:B------:R-:W-:Y:S02]  /*59d0*/  IMAD R5, R5, UR5, R4 ;  /* 0x0000000505057c24 */ /* 0x000fe4000f8e0204 */
[----:B------:R-:W-:Y:S01]  /*59e0*/  IMAD R19, R10, UR8, R19 ;  /* 0x000000080a137c24 */ /* 0x000fe2000f8e0213 */
[----:B------:R-:W-:Y:S01]  /*59f0*/  ULDC UR8, c[0x0][0x700] ;  /* 0x0001c00000087ab9 */ /* 0x000fe20000000800 */
[----:B------:R-:W-:Y:S02]  /*5a00*/  IMAD R6, R5, UR9, R6 ;  /* 0x0000000905067c24 */ /* 0x000fe4000f8e0206 */
[----:B------:R-:W-:Y:S02]  /*5a10*/  IMAD R19, R19, UR8, R20 ;  /* 0x0000000813137c24 */ /* 0x000fe4000f8e0214 */
[----:B------:R-:W-:-:S02]  /*5a20*/  IMAD.MOV.U32 R10, RZ, RZ, 0x1 ;  /* 0x00000001ff0a7424 */ /* 0x000fc400078e00ff */
[----:B------:R-:W-:Y:S01]  /*5a30*/  IMAD.MOV.U32 R5, RZ, RZ, R18 ;  /* 0x000000ffff057224 */ /* 0x000fe200078e0012 */
[----:B------:R-:W-:Y:S02]  /*5a40*/  SEL R4, R19, R6, !P3 ;  /* 0x0000000613047207 */ /* 0x000fe40005800000 */
[----:B------:R-:W-:-:S07]  /*5a50*/  SEL R6, R6, R19, !P3 ;  /* 0x0000001306067207 */ /* 0x000fce0005800000 */
.L_x_104:
[----:B------:R-:W-:Y:S05]  /*5a60*/  BSYNC B1 ;  /* 0x0000000000017941 */ /* 0x000fea0003800000 */
.L_x_103:
[----:B------:R-:W-:-:S13]  /*5a70*/  LOP3.LUT P1, RZ, R10, 0xff, RZ, 0xc0, !PT ;  /* 0x000000ff0aff7812 */ /* 0x000fda000782c0ff */
[----:B------:R-:W-:Y:S05]  /*5a80*/  @P1 BRA `(.L_x_107) ;  /* 0xfffffff000e41947 */ /* 0x000fea000383ffff */
[----:B------:R-:W-:Y:S05]  /*5a90*/  BSYNC B0 ;  /* 0x0000000000007941 */ /* 0x000fea0003800000 */
.L_x_95:
[----:B------:R-:W-:-:S03]  /*5aa0*/  UMOV UR8, 0xffffffff ;  /* 0xffffffff00087882 */ /* 0x000fc60000000000 */
[----:B------:R-:W-:Y:S05]  /*5ab0*/  BRA.DIV UR8, `(.L_x_108) ;  /* 0x0000000608e87947 */ /* 0x000fea000b800000 */
[----:B------:R-:W-:-:S13]  /*5ac0*/  ELECT P0, URZ, PT ;  /* 0x00000000003f782f */ /* 0x000fda0003800000 */
.L_x_129:
[----:B------:R-:W-:Y:S04]  /*5ad0*/  BSSY B0, `(.L_x_109) ;  /* 0x0000058000007945 */ /* 0x000fe80003800000 */
[----:B------:R-:W-:Y:S05]  /*5ae0*/  @!P0 BRA `(.L_x_110) ;  /* 0x0000000400588947 */ /* 0x000fea0003800000 */
[----:B------:R-:W-:-:S04]  /*5af0*/  LOP3.LUT R7, R7, 0x2, RZ, 0xfc, !PT ;  /* 0x0000000207077812 */ /* 0x000fc800078efcff */
[----:B------:R-:W-:-:S13]  /*5b00*/  ISETP.NE.AND P0, PT, R7, 0x3, PT ;  /* 0x000000030700780c */ /* 0x000fda0003f05270 */
[----:B------:R-:W-:Y:S05]  /*5b10*/  @!P0 BRA `(.L_x_111) ;  /* 0x0000000000048947 */ /* 0x000fea0003800000 */
[----:B------:R-:W-:Y:S01]  /*5b20*/  BPT.TRAP 0x1 ;  /* 0x000000040000795c */ /* 0x000fe20000300000 */
.L_x_111:
[----:B------:R-:W0:Y:S01]  /*5b30*/  S2R R3, SR_CgaCtaId ;  /* 0x0000000000037919 */ /* 0x000e220000008800 */
[----:B------:R-:W-:Y:S02]  /*5b40*/  MOV R0, 0x400 ;  /* 0x0000040000007802 */ /* 0x000fe40000000f00 */
[----:B------:R-:W-:Y:S02]  /*5b50*/  SHF.L.U32 R2, R12, 0x1f, RZ ;  /* 0x0000001f0c027819 */ /* 0x000fe400000006ff */
[----:B0-----:R-:W-:-:S05]  /*5b60*/  LEA R0, R3, R0, 0x18 ;  /* 0x0000000003007211 */ /* 0x001fca00078ec0ff */
[----:B------:R-:W-:-:S04]  /*5b70*/  VIADD R0, R0, 0x48 ;  /* 0x0000004800007836 */ /* 0x000fc80000000000 */
[C---:B------:R-:W-:Y:S02]  /*5b80*/  IMAD R5, R13.reuse, 0x8, R0 ;  /* 0x000000080d057824 */ /* 0x040fe400078e0200 */
[----:B------:R-:W-:Y:S02]  /*5b90*/  VIADD R13, R13, 0x1 ;  /* 0x000000010d0d7836 */ /* 0x000fe40000000000 */
[----:B------:R-:W0:Y:S03]  /*5ba0*/  SYNCS.PHASECHK.TRANS64.TRYWAIT P0, [R5+URZ], R2 ;  /* 0x00000002050075a7 */ /* 0x000e26000800017f */
[----:B------:R-:W-:-:S04]  /*5bb0*/  ISETP.NE.AND P1, PT, R13, 0x9, PT ;  /* 0x000000090d00780c */ /* 0x000fc80003f25270 */
[----:B------:R-:W-:Y:S02]  /*5bc0*/  SEL R3, RZ, 0x1, P1 ;  /* 0x00000001ff037807 */ /* 0x000fe40000800000 */
[----:B------:R-:W-:Y:S02]  /*5bd0*/  SEL R13, R13, RZ, P1 ;  /* 0x000000ff0d0d7207 */ /* 0x000fe40000800000 */
[----:B------:R-:W-:-:S03]  /*5be0*/  LOP3.LUT R12, R12, R3, RZ, 0x3c, !PT ;  /* 0x000000030c0c7212 */ /* 0x000fc600078e3cff */
[----:B------:R-:W-:Y:S01]  /*5bf0*/  IMAD R7, R13, 0x8, R0 ;  /* 0x000000080d077824 */ /* 0x000fe200078e0200 */
[----:B------:R-:W-:Y:S01]  /*5c00*/  SHF.L.U32 R4, R12, 0x1f, RZ ;  /* 0x0000001f0c047819 */ /* 0x000fe200000006ff */
[----:B0-----:R-:W-:Y:S06]  /*5c10*/  @!P0 BRA `(.L_x_112) ;  /* 0x0000000400b48947 */ /* 0x001fec0003800000 */
.L_x_130:
[----:B------:R-:W1:Y:S01]  /*5c20*/  SYNCS.PHASECHK.TRANS64.TRYWAIT P0, [R7+URZ], R4 ;  /* 0x00000004070075a7 */ /* 0x000e62000800017f */
[----:B0-----:R-:W-:-:S05]  /*5c30*/  VIADD R2, R13, 0x1 ;  /* 0x000000010d027836 */ /* 0x001fca0000000000 */
[----:B------:R-:W-:-:S04]  /*5c40*/  ISETP.NE.AND P1, PT, R2, 0x9, PT ;  /* 0x000000090200780c */ /* 0x000fc80003f25270 */
[----:B------:R-:W-:Y:S02]  /*5c50*/  SEL R3, RZ, 0x1, P1 ;  /* 0x00000001ff037807 */ /* 0x000fe40000800000 */
[----:B------:R-:W-:Y:S02]  /*5c60*/  SEL R9, R2, RZ, P1 ;  /* 0x000000ff02097207 */ /* 0x000fe40000800000 */
[----:B------:R-:W-:-:S03]  /*5c70*/  LOP3.LUT R12, R12, R3, RZ, 0x3c, !PT ;  /* 0x000000030c0c7212 */ /* 0x000fc600078e3cff */
[----:B------:R-:W-:Y:S01]  /*5c80*/  IMAD R6, R9, 0x8, R0 ;  /* 0x0000000809067824 */ /* 0x000fe200078e0200 */
[----:B------:R-:W-:Y:S01]  /*5c90*/  SHF.L.U32 R5, R12, 0x1f, RZ ;  /* 0x0000001f0c057819 */ /* 0x000fe200000006ff */
[----:B-1----:R-:W-:Y:S06]  /*5ca0*/  @!P0 BRA `(.L_x_113) ;  /* 0x0000000400a48947 */ /* 0x002fec0003800000 */
.L_x_131:
[----:B------:R-:W1:Y:S01]  /*5cb0*/  SYNCS.PHASECHK.TRANS64.TRYWAIT P0, [R6+URZ], R5 ;  /* 0x00000005060075a7 */ /* 0x000e62000800017f */
[----:B------:R-:W-:-:S05]  /*5cc0*/  VIADD R2, R9, 0x1 ;  /* 0x0000000109027836 */ /* 0x000fca0000000000 */
[----:B------:R-:W-:-:S04]  /*5cd0*/  ISETP.NE.AND P1, PT, R2, 0x9, PT ;  /* 0x000000090200780c */ /* 0x000fc80003f25270 */
[----:B------:R-:W-:Y:S02]  /*5ce0*/  SEL R3, RZ, 0x1, P1 ;  /* 0x00000001ff037807 */ /* 0x000fe40000800000 */
[----:B0-----:R-:W-:Y:S02]  /*5cf0*/  SEL R7, R2, RZ, P1 ;  /* 0x000000ff02077207 */ /* 0x001fe40000800000 */
[----:B------:R-:W-:-:S03]  /*5d00*/  LOP3.LUT R12, R12, R3, RZ, 0x3c, !PT ;  /* 0x000000030c0c7212 */ /* 0x000fc600078e3cff */
[----:B------:R-:W-:Y:S01]  /*5d10*/  IMAD R9, R7, 0x8, R0 ;  /* 0x0000000807097824 */ /* 0x000fe200078e0200 */
[----:B------:R-:W-:Y:S01]  /*5d20*/  SHF.L.U32 R4, R12, 0x1f, RZ ;  /* 0x0000001f0c047819 */ /* 0x000fe200000006ff */
[----:B-1----:R-:W-:Y:S06]  /*5d30*/  @!P0 BRA `(.L_x_114) ;  /* 0x0000000400948947 */ /* 0x002fec0003800000 */
.L_x_132:
[----:B------:R-:W1:Y:S01]  /*5d40*/  SYNCS.PHASECHK.TRANS64.TRYWAIT P0, [R9+URZ], R4 ;  /* 0x00000004090075a7 */ /* 0x000e62000800017f */
[----:B------:R-:W-:-:S05]  /*5d50*/  VIADD R2, R7, 0x1 ;  /* 0x0000000107027836 */ /* 0x000fca0000000000 */
[----:B------:R-:W-:-:S04]  /*5d60*/  ISETP.NE.AND P1, PT, R2, 0x9, PT ;  /* 0x000000090200780c */ /* 0x000fc80003f25270 */
[----:B------:R-:W-:Y:S02]  /*5d70*/  SEL R3, RZ, 0x1, P1 ;  /* 0x00000001ff037807 */ /* 0x000fe40000800000 */
[----:B------:R-:W-:Y:S02]  /*5d80*/  SEL R7, R2, RZ, P1 ;  /* 0x000000ff02077207 */ /* 0x000fe40000800000 */
[----:B------:R-:W-:-:S03]  /*5d90*/  LOP3.LUT R12, R12, R3, RZ, 0x3c, !PT ;  /* 0x000000030c0c7212 */ /* 0x000fc600078e3cff */
[----:B0-----:R-:W-:Y:S01]  /*5da0*/  IMAD R6, R7, 0x8, R0 ;  /* 0x0000000807067824 */ /* 0x001fe200078e0200 */
[----:B------:R-:W-:Y:S01]  /*5db0*/  SHF.L.U32 R5, R12, 0x1f, RZ ;  /* 0x0000001f0c057819 */ /* 0x000fe200000006ff */
[----:B-1----:R-:W-:Y:S06]  /*5dc0*/  @!P0 BRA `(.L_x_115) ;  /* 0x0000000400848947 */ /* 0x002fec0003800000 */
.L_x_133:
        /* <DEDUP_REMOVED lines=9> */
.L_x_134:
[----:B------:R-:W1:Y:S01]  /*5e60*/  SYNCS.PHASECHK.TRANS64.TRYWAIT P0, [R9+URZ], R4 ;  /* 0x00000004090075a7 */ /* 0x000e62000800017f */
[----:B------:R-:W-:-:S05]  /*5e70*/  VIADD R2, R7, 0x1 ;  /* 0x0000000107027836 */ /* 0x000fca0000000000 */
[----:B------:R-:W-:-:S04]  /*5e80*/  ISETP.NE.AND P1, PT, R2, 0x9, PT ;  /* 0x000000090200780c */ /* 0x000fc80003f25270 */
[----:B------:R-:W-:Y:S02]  /*5e90*/  SEL R3, RZ, 0x1, P1 ;  /* 0x00000001ff037807 */ /* 0x000fe40000800000 */
[----:B------:R-:W-:Y:S02]  /*5ea0*/  SEL R7, R2, RZ, P1 ;  /* 0x000000ff02077207 */ /* 0x000fe40000800000 */
[----:B------:R-:W-:-:S03]  /*5eb0*/  LOP3.LUT R12, R12, R3, RZ, 0x3c, !PT ;  /* 0x000000030c0c7212 */ /* 0x000fc600078e3cff */
[----:B------:R-:W-:Y:S01]  /*5ec0*/  IMAD R8, R7, 0x8, R0 ;  /* 0x0000000807087824 */ /* 0x000fe200078e0200 */
[----:B0-----:R-:W-:Y:S01]  /*5ed0*/  SHF.L.U32 R5, R12, 0x1f, RZ ;  /* 0x0000001f0c057819 */ /* 0x001fe200000006ff */
[----:B-1----:R-:W-:Y:S06]  /*5ee0*/  @!P0 BRA `(.L_x_117) ;  /* 0x0000000400648947 */ /* 0x002fec0003800000 */
.L_x_135:
[----:B------:R-:W1:Y:S01]  /*5ef0*/  SYNCS.PHASECHK.TRANS64.TRYWAIT P0, [R8+URZ], R5 ;  /* 0x00000005080075a7 */ /* 0x000e62000800017f */
[----:B------:R-:W-:-:S05]  /*5f00*/  VIADD R2, R7, 0x1 ;  /* 0x0000000107027836 */ /* 0x000fca0000000000 */
[----:B------:R-:W-:-:S04]  /*5f10*/  ISETP.NE.AND P1, PT, R2, 0x9, PT ;  /* 0x000000090200780c */ /* 0x000fc80003f25270 */
[----:B------:R-:W-:Y:S02]  /*5f20*/  SEL R3, RZ, 0x1, P1 ;  /* 0x00000001ff037807 */ /* 0x000fe40000800000 */
[----:B------:R-:W-:Y:S02]  /*5f30*/  SEL R7, R2, RZ, P1 ;  /* 0x000000ff02077207 */ /* 0x000fe40000800000 */
[----:B0-----:R-:W-:-:S03]  /*5f40*/  LOP3.LUT R9, R12, R3, RZ, 0x3c, !PT ;  /* 0x000000030c097212 */ /* 0x001fc600078e3cff */
[----:B------:R-:W-:Y:S01]  /*5f50*/  IMAD R11, R7, 0x8, R0 ;  /* 0x00000008070b7824 */ /* 0x000fe200078e0200 */
[----:B------:R-:W-:Y:S01]  /*5f60*/  SHF.L.U32 R6, R9, 0x1f, RZ ;  /* 0x0000001f09067819 */ /* 0x000fe200000006ff */
[----:B-1----:R-:W-:Y:S06]  /*5f70*/  @!P0 BRA `(.L_x_118) ;  /* 0x0000000400548947 */ /* 0x002fec0003800000 */
.L_x_136:
[----:B------:R-:W1:Y:S01]  /*5f80*/  SYNCS.PHASECHK.TRANS64.TRYWAIT P0, [R11+URZ], R6 ;  /* 0x000000060b0075a7 */ /* 0x000e62000800017f */
[----:B------:R-:W-:-:S05]  /*5f90*/  VIADD R2, R7, 0x1 ;  /* 0x0000000107027836 */ /* 0x000fca0000000000 */
[----:B------:R-:W-:-:S04]  /*5fa0*/  ISETP.NE.AND P1, PT, R2, 0x9, PT ;  /* 0x000000090200780c */ /* 0x000fc80003f25270 */
[----:B------:R-:W-:Y:S02]  /*5fb0*/  SEL R4, RZ, 0x1, P1 ;  /* 0x00000001ff047807 */ /* 0x000fe40000800000 */
[----:B------:R-:W-:Y:S02]  /*5fc0*/  SEL R3, R2, RZ, P1 ;  /* 0x000000ff02037207 */ /* 0x000fe40000800000 */
[----:B------:R-:W-:Y:S01]  /*5fd0*/  LOP3.LUT R4, R9, R4, RZ, 0x3c, !PT ;  /* 0x0000000409047212 */ /* 0x000fe200078e3cff */
[----:B-1----:R-:W-:Y:S06]  /*5fe0*/  @!P0 BRA `(.L_x_119) ;  /* 0x00000004004c8947 */ /* 0x002fec0003800000 */
.L_x_137:
[----:B------:R-:W-:Y:S01]  /*5ff0*/  IMAD R3, R3, 0x8, R0 ;  /* 0x0000000803037824 */ /* 0x000fe200078e0200 */
[----:B------:R-:W-:-:S07]  /*6000*/  SHF.L.U32 R0, R4, 0x1f, RZ ;  /* 0x0000001f04007819 */ /* 0x000fce00000006ff */
.L_x_120:
[----:B--2---:R2:W3:Y:S02]  /*6010*/  SYNCS.PHASECHK.TRANS64.TRYWAIT P0, [R3+URZ], R0 ;  /* 0x00000000030075a7 */ /* 0x0044e4000800017f */
[----:B---3--:R-:W-:Y:S05]  /*6020*/  @!P0 NANOSLEEP.SYNCS 0x989680 ;  /* 0x009896800000895d */ /* 0x008fea0003900000 */
[----:B------:R-:W3:Y:S02]  /*6030*/  @!P0 SYNCS.PHASECHK.TRANS64 P0, [R3+URZ], R0 ;  /* 0x00000000030085a7 */ /* 0x000ee4000800007f */
[----:B---3--:R-:W-:Y:S05]  /*6040*/  @!P0 BRA `(.L_x_120) ;  /* 0xfffffffc00f08947 */ /* 0x008fea000383ffff */
.L_x_110:
[----:B------:R-:W-:Y:S05]  /*6050*/  BSYNC B0 ;  /* 0x0000000000007941 */ /* 0x000fea0003800000 */
.L_x_109:
[----:B------:R-:W-:Y:S05]  /*6060*/  EXIT ;  /* 0x000000000000794d */ /* 0x000fea0003800000 */
.L_x_20:
[----:B0-----:R-:W-:-:S04]  /*6070*/  IMAD.U32 R22, RZ, RZ, UR12 ;  /* 0x0000000cff167e24 */ /* 0x001fc8000f8e00ff */
[----:B------:R0:W1:Y:S03]  /*6080*/  SYNCS.PHASECHK.TRANS64.TRYWAIT P0, [R22+URZ+-0x8], R21 ;  /* 0xfffff815160075a7 */ /* 0x000066000800017f */
[----:B-1----:R-:W-:Y:S05]  /*6090*/  @!P0 NANOSLEEP.SYNCS 0x989680 ;  /* 0x009896800000895d */ /* 0x002fea0003900000 */
[----:B------:R-:W1:Y:S02]  /*60a0*/  @!P0 SYNCS.PHASECHK.TRANS64 P0, [R22+URZ+-0x8], R21 ;  /* 0xfffff815160085a7 */ /* 0x000e64000800007f */
[----:B-1----:R-:W-:Y:S05]  /*60b0*/  @!P0 BRA `(.L_x_20) ;  /* 0xfffffffc00ec8947 */ /* 0x002fea000383ffff */
[----:B------:R-:W-:Y:S05]  /*60c0*/  BRA `(.L_x_121) ;  /* 0xffffffb400d87947 */ /* 0x000fea000383ffff */
.L_x_25:
[----:B-1----:R-:W-:-:S04]  /*60d0*/  IMAD.U32 R56, RZ, RZ, UR8 ;  /* 0x00000008ff387e24 */ /* 0x002fc8000f8e00ff */
[----:B------:R1:W4:Y:S03]  /*60e0*/  SYNCS.PHASECHK.TRANS64.TRYWAIT P0, [R56+URZ], R23 ;  /* 0x00000017380075a7 */ /* 0x000326000800017f */
[----:B----4-:R-:W-:Y:S05]  /*60f0*/  @!P0 NANOSLEEP.SYNCS 0x989680 ;  /* 0x009896800000895d */ /* 0x010fea0003900000 */
[----:B------:R-:W4:Y:S02]  /*6100*/  @!P0 SYNCS.PHASECHK.TRANS64 P0, [R56+URZ], R23 ;  /* 0x00000017380085a7 */ /* 0x000f24000800007f */
[----:B----4-:R-:W-:Y:S05]  /*6110*/  @!P0 BRA `(.L_x_25) ;  /* 0xfffffffc00ec8947 */ /* 0x010fea000383ffff */
[----:B------:R-:W-:Y:S05]  /*6120*/  BRA `(.L_x_24) ;  /* 0xffffffb800447947 */ /* 0x000fea000383ffff */
.L_x_29:
[----:B0-----:R-:W-:-:S04]  /*6130*/  IMAD.U32 R22, RZ, RZ, UR12 ;  /* 0x0000000cff167e24 */ /* 0x001fc8000f8e00ff */
[----:B------:R0:W1:Y:S03]  /*6140*/  SYNCS.PHASECHK.TRANS64.TRYWAIT P0, [R22+URZ+0x8], R21 ;  /* 0x00000815160075a7 */ /* 0x000066000800017f */
[----:B-1----:R-:W-:Y:S05]  /*6150*/  @!P0 NANOSLEEP.SYNCS 0x989680 ;  /* 0x009896800000895d */ /* 0x002fea0003900000 */
[----:B------:R-:W1:Y:S02]  /*6160*/  @!P0 SYNCS.PHASECHK.TRANS64 P0, [R22+URZ+0x8], R21 ;  /* 0x00000815160085a7 */ /* 0x000e64000800007f */
[----:B-1----:R-:W-:Y:S05]  /*6170*/  @!P0 BRA `(.L_x_29) ;  /* 0xfffffffc00ec8947 */ /* 0x002fea000383ffff */
[----:B------:R-:W-:Y:S05]  /*6180*/  BRA `(.L_x_122) ;  /* 0xffffffbc00387947 */ /* 0x000fea000383ffff */
.L_x_96:
[----:B------:R-:W-:Y:S01]  /*6190*/  BSSY B1, `(.L_x_123) ;  /* 0x0000006000017945 */ /* 0x000fe20003800000 */
[----:B------:R-:W-:-:S07]  /*61a0*/  IMAD.MOV.U32 R10, RZ, RZ, -0x1 ;  /* 0xffffffffff0a7424 */ /* 0x000fce00078e00ff */
[----:B------:R-:W-:Y:S05]  /*61b0*/  WARPSYNC.COLLECTIVE R10, `(.L_x_124) ;  /* 0x000000000a0c7348 */ /* 0x000fea0003c00000 */
[----:B------:R-:W-:Y:S02]  /*61c0*/  ELECT P1, UR62, PT ;  /* 0x00000000003e782f */ /* 0x000fe40003820000 */
[----:B------:R-:W-:Y:S01]  /*61d0*/  MOV R10, UR62 ;  /* 0x0000003e000a7c02 */ /* 0x000fe20008000f00 */
[----:B------:R-:W-:Y:S10]  /*61e0*/  ENDCOLLECTIVE ;  /* 0x000000000000791b */ /* 0x000ff40003800000 */
.L_x_124:
[----:B------:R-:W-:Y:S05]  /*61f0*/  BSYNC B1 ;  /* 0x0000000000017941 */ /* 0x000fea0003800000 */
.L_x_123:
[----:B------:R-:W-:Y:S05]  /*6200*/  BRA `(.L_x_125) ;  /* 0xffffffec00107947 */ /* 0x000fea000383ffff */
.L_x_99:
[----:B-1----:R1:W2:Y:S02]  /*6210*/  SYNCS.PHASECHK.TRANS64.TRYWAIT P1, [R20+URZ+0x48], R11 ;  /* 0x0000480b140075a7 */ /* 0x0022a4000802017f */
[----:B--2---:R-:W-:Y:S05]  /*6220*/  @!P1 NANOSLEEP.SYNCS 0x989680 ;  /* 0x009896800000995d */ /* 0x004fea0003900000 */
[----:B------:R-:W2:Y:S02]  /*6230*/  @!P1 SYNCS.PHASECHK.TRANS64 P1, [R20+URZ+0x48], R11 ;  /* 0x0000480b140095a7 */ /* 0x000ea4000802007f */
[----:B--2---:R-:W-:Y:S05]  /*6240*/  @!P1 BRA `(.L_x_99) ;  /* 0xfffffffc00f09947 */ /* 0x004fea000383ffff */
[----:B------:R-:W-:Y:S05]  /*6250*/  BRA `(.L_x_126) ;  /* 0xffffffec004c7947 */ /* 0x000fea000383ffff */
.L_x_108:
[----:B------:R-:W-:Y:S01]  /*6260*/  BSSY B0, `(.L_x_127) ;  /* 0x0000006000007945 */ /* 0x000fe20003800000 */
[----:B------:R-:W-:-:S07]  /*6270*/  IMAD.MOV.U32 R10, RZ, RZ, -0x1 ;  /* 0xffffffffff0a7424 */ /* 0x000fce00078e00ff */
[----:B------:R-:W-:Y:S05]  /*6280*/  WARPSYNC.COLLECTIVE R10, `(.L_x_128) ;  /* 0x000000000a0c7348 */ /* 0x000fea0003c00000 */
[----:B------:R-:W-:Y:S02]  /*6290*/  ELECT P1, UR62, PT ;  /* 0x00000000003e782f */ /* 0x000fe40003820000 */
[----:B------:R-:W-:Y:S01]  /*62a0*/  MOV R10, UR62 ;  /* 0x0000003e000a7c02 */ /* 0x000fe20008000f00 */
[----:B------:R-:W-:Y:S10]  /*62b0*/  ENDCOLLECTIVE ;  /* 0x000000000000791b */ /* 0x000ff40003800000 */
.L_x_128:
[----:B------:R-:W-:Y:S05]  /*62c0*/  BSYNC B0 ;  /* 0x0000000000007941 */ /* 0x000fea0003800000 */
.L_x_127:
[----:B------:R-:W-:Y:S01]  /*62d0*/  PLOP3.LUT P0, PT, P1, PT, PT, 0x80, 0x0 ;  /* 0x000000000000781c */ /* 0x000fe20000f0f070 */
[----:B------:R-:W-:-:S12]  /*62e0*/  BRA `(.L_x_129) ;  /* 0xfffffff400f87947 */ /* 0x000fd8000383ffff */
.L_x_112:
[----:B0-----:R0:W1:Y:S02]  /*62f0*/  SYNCS.PHASECHK.TRANS64.TRYWAIT P0, [R5+URZ], R2 ;  /* 0x00000002050075a7 */ /* 0x001064000800017f */
[----:B-1----:R-:W-:Y:S05]  /*6300*/  @!P0 NANOSLEEP.SYNCS 0x989680 ;  /* 0x009896800000895d */ /* 0x002fea0003900000 */
[----:B------:R-:W1:Y:S02]  /*6310*/  @!P0 SYNCS.PHASECHK.TRANS64 P0, [R5+URZ], R2 ;  /* 0x00000002050085a7 */ /* 0x000e64000800007f */
[----:B-1----:R-:W-:Y:S05]  /*6320*/  @!P0 BRA `(.L_x_112) ;  /* 0xfffffffc00f08947 */ /* 0x002fea000383ffff */
[----:B------:R-:W-:Y:S05]  /*6330*/  BRA `(.L_x_130) ;  /* 0xfffffff800387947 */ /* 0x000fea000383ffff */
.L_x_113:
[----:B0-----:R0:W1:Y:S02]  /*6340*/  SYNCS.PHASECHK.TRANS64.TRYWAIT P0, [R7+URZ], R4 ;  /* 0x00000004070075a7 */ /* 0x001064000800017f */
[----:B-1----:R-:W-:Y:S05]  /*6350*/  @!P0 NANOSLEEP.SYNCS 0x989680 ;  /* 0x009896800000895d */ /* 0x002fea0003900000 */
[----:B------:R-:W1:Y:S02]  /*6360*/  @!P0 SYNCS.PHASECHK.TRANS64 P0, [R7+URZ], R4 ;  /* 0x00000004070085a7 */ /* 0x000e64000800007f */
[----:B-1----:R-:W-:Y:S05]  /*6370*/  @!P0 BRA `(.L_x_113) ;  /* 0xfffffffc00f08947 */ /* 0x002fea000383ffff */
[----:B------:R-:W-:Y:S05]  /*6380*/  BRA `(.L_x_131) ;  /* 0xfffffff800487947 */ /* 0x000fea000383ffff */
.L_x_114:
[----:B0-----:R0:W1:Y:S02]  /*6390*/  SYNCS.PHASECHK.TRANS64.TRYWAIT P0, [R6+URZ], R5 ;  /* 0x00000005060075a7 */ /* 0x001064000800017f */
[----:B-1----:R-:W-:Y:S05]  /*63a0*/  @!P0 NANOSLEEP.SYNCS 0x989680 ;  /* 0x009896800000895d */ /* 0x002fea0003900000 */
[----:B------:R-:W1:Y:S02]  /*63b0*/  @!P0 SYNCS.PHASECHK.TRANS64 P0, [R6+URZ], R5 ;  /* 0x00000005060085a7 */ /* 0x000e64000800007f */
[----:B-1----:R-:W-:Y:S05]  /*63c0*/  @!P0 BRA `(.L_x_114) ;  /* 0xfffffffc00f08947 */ /* 0x002fea000383ffff */
[----:B------:R-:W-:Y:S05]  /*63d0*/  BRA `(.L_x_132) ;  /* 0xfffffff800587947 */ /* 0x000fea000383ffff */
.L_x_115:
[----:B0-----:R0:W1:Y:S02]  /*63e0*/  SYNCS.PHASECHK.TRANS64.TRYWAIT P0, [R9+URZ], R4 ;  /* 0x00000004090075a7 */ /* 0x001064000800017f */
[----:B-1----:R-:W-:Y:S05]  /*63f0*/  @!P0 NANOSLEEP.SYNCS 0x989680 ;  /* 0x009896800000895d */ /* 0x002fea0003900000 */
[----:B------:R-:W1:Y:S02]  /*6400*/  @!P0 SYNCS.PHASECHK.TRANS64 P0, [R9+URZ], R4 ;  /* 0x00000004090085a7 */ /* 0x000e64000800007f */
[----:B-1----:R-:W-:Y:S05]  /*6410*/  @!P0 BRA `(.L_x_115) ;  /* 0xfffffffc00f08947 */ /* 0x002fea000383ffff */
[----:B------:R-:W-:Y:S05]  /*6420*/  BRA `(.L_x_133) ;  /* 0xfffffff800687947 */ /* 0x000fea000383ffff */
.L_x_116:
[----:B0-----:R0:W1:Y:S02]  /*6430*/  SYNCS.PHASECHK.TRANS64.TRYWAIT P0, [R6+URZ], R5 ;  /* 0x00000005060075a7 */ /* 0x001064000800017f */
[----:B-1----:R-:W-:Y:S05]  /*6440*/  @!P0 NANOSLEEP.SYNCS 0x989680 ;  /* 0x009896800000895d */ /* 0x002fea0003900000 */
[----:B------:R-:W1:Y:S02]  /*6450*/  @!P0 SYNCS.PHASECHK.TRANS64 P0, [R6+URZ], R5 ;  /* 0x00000005060085a7 */ /* 0x000e64000800007f */
[----:B-1----:R-:W-:Y:S05]  /*6460*/  @!P0 BRA `(.L_x_116) ;  /* 0xfffffffc00f08947 */ /* 0x002fea000383ffff */
[----:B------:R-:W-:Y:S05]  /*6470*/  BRA `(.L_x_134) ;  /* 0xfffffff800787947 */ /* 0x000fea000383ffff */
.L_x_117:
[----:B0-----:R0:W1:Y:S02]  /*6480*/  SYNCS.PHASECHK.TRANS64.TRYWAIT P0, [R9+URZ], R4 ;  /* 0x00000004090075a7 */ /* 0x001064000800017f */
[----:B-1----:R-:W-:Y:S05]  /*6490*/  @!P0 NANOSLEEP.SYNCS 0x989680 ;  /* 0x009896800000895d */ /* 0x002fea0003900000 */
[----:B------:R-:W1:Y:S02]  /*64a0*/  @!P0 SYNCS.PHASECHK.TRANS64 P0, [R9+URZ], R4 ;  /* 0x00000004090085a7 */ /* 0x000e64000800007f */
[----:B-1----:R-:W-:Y:S05]  /*64b0*/  @!P0 BRA `(.L_x_117) ;  /* 0xfffffffc00f08947 */ /* 0x002fea000383ffff */
[----:B------:R-:W-:Y:S05]  /*64c0*/  BRA `(.L_x_135) ;  /* 0xfffffff800887947 */ /* 0x000fea000383ffff */
.L_x_118:
[----:B0-----:R0:W1:Y:S02]  /*64d0*/  SYNCS.PHASECHK.TRANS64.TRYWAIT P0, [R8+URZ], R5 ;  /* 0x00000005080075a7 */ /* 0x001064000800017f */
[----:B-1----:R-:W-:Y:S05]  /*64e0*/  @!P0 NANOSLEEP.SYNCS 0x989680 ;  /* 0x009896800000895d */ /* 0x002fea0003900000 */
[----:B------:R-:W1:Y:S02]  /*64f0*/  @!P0 SYNCS.PHASECHK.TRANS64 P0, [R8+URZ], R5 ;  /* 0x00000005080085a7 */ /* 0x000e64000800007f */
[----:B-1----:R-:W-:Y:S05]  /*6500*/  @!P0 BRA `(.L_x_118) ;  /* 0xfffffffc00f08947 */ /* 0x002fea000383ffff */
[----:B------:R-:W-:Y:S05]  /*6510*/  BRA `(.L_x_136) ;  /* 0xfffffff800987947 */ /* 0x000fea000383ffff */
.L_x_119:
[----:B-1----:R1:W2:Y:S02]  /*6520*/  SYNCS.PHASECHK.TRANS64.TRYWAIT P0, [R11+URZ], R6 ;  /* 0x000000060b0075a7 */ /* 0x0022a4000800017f */
[----:B--2---:R-:W-:Y:S05]  /*6530*/  @!P0 NANOSLEEP.SYNCS 0x989680 ;  /* 0x009896800000895d */ /* 0x004fea0003900000 */
[----:B------:R-:W2:Y:S02]  /*6540*/  @!P0 SYNCS.PHASECHK.TRANS64 P0, [R11+URZ], R6 ;  /* 0x000000060b0085a7 */ /* 0x000ea4000800007f */
[----:B--2---:R-:W-:Y:S05]  /*6550*/  @!P0 BRA `(.L_x_119) ;  /* 0xfffffffc00f08947 */ /* 0x004fea000383ffff */
[----:B------:R-:W-:Y:S05]  /*6560*/  BRA `(.L_x_137) ;  /* 0xfffffff800a07947 */ /* 0x000fea000383ffff */
.L_x_138:
[----:B------:R-:W-:-:S00]  /*6570*/  BRA `(.L_x_138) ;  /* 0xfffffffc00fc7947 */ /* 0x000fc0000383ffff */
[----:B------:R-:W-:-:S00]  /*6580*/  NOP ;  /* 0x0000000000007918 */ /* 0x000fc00000000000 */
[----:B------:R-:W-:-:S00]  /*6590*/  NOP ;  /* 0x0000000000007918 */ /* 0x000fc00000000000 */
[----:B------:R-:W-:-:S00]  /*65a0*/  NOP ;  /* 0x0000000000007918 */ /* 0x000fc00000000000 */
[----:B------:R-:W-:-:S00]  /*65b0*/  NOP ;  /* 0x0000000000007918 */ /* 0x000fc00000000000 */
[----:B------:R-:W-:-:S00]  /*65c0*/  NOP ;  /* 0x0000000000007918 */ /* 0x000fc00000000000 */
[----:B------:R-:W-:-:S00]  /*65d0*/  NOP ;  /* 0x0000000000007918 */ /* 0x000fc00000000000 */
[----:B------:R-:W-:-:S00]  /*65e0*/  NOP ;  /* 0x0000000000007918 */ /* 0x000fc00000000000 */
[----:B------:R-:W-:-:S00]  /*65f0*/  NOP ;  /* 0x0000000000007918 */ /* 0x000fc00000000000 */
.L_x_139:


//--------------------- .nv.shared._ZN7cutlass13device_kernelINS_4gemm6kernel13GemmUniversalIN4cute5tupleIJiiiiEEENS1_10collective13CollectiveMmaINS1_40MainloopSm90TmaGmmaWarpSpecializedSparseILi9ENS5_IJNS4_1CILi2EEENSA_ILi1EEESC_EEENS1_32KernelTmaWarpSpecializedPingpongEEENS5_IJNSA_ILi64EEESG_NSA_ILi128EEEEEENS_6half_tENS5_IJNS4_6LayoutINS5_IJiNS5_IJSB_iEEEiEEENS5_IJlNS5_IJSC_SB_EEElEEEEENSK_INS5_IJNS5_IJNS5_IJNSA_ILi8EEESB_NSA_ILi4EEEEEEiEEENS5_IJNS5_IJNSA_ILi16EEESB_SR_EEEiEEEiEEENS5_IJNS5_IJNS5_IJSH_SU_NSA_ILi2048EEEEEENSA_ILi8192EEEEEENS5_IJNS5_IJSC_NSA_ILi1024EEENSA_ILi32EEEEEElEEElEEEEEEEESJ_NS5_IJlSC_lEEENS4_8TiledMMAINS4_8MMA_AtomIJNS4_4SM904GMMA6SPARSE26GMMA_64x64x32_F32F16F16_SSILNS1D_5MajorE0ELS1G_0ELNS1D_7ScaleInE1ELS1H_1ELNS1D_9SparseSelE0EEEEEENSK_INS5_IJSC_SC_SC_EEENS5_IJNSA_ILi0EEES1M_S1M_EEEEENS5_IJNS4_10UnderscoreES1P_S1P_EEEEENS4_13SM90_TMA_LOADENS4_14ComposedLayoutINS4_7SwizzleILi3ELi4ELi3EEENS4_25smem_sparse_ptr_flag_bitsILi2ELi16EEENSK_INS5_IJNS5_IJSC_SQ_EEENS5_IJSB_SG_EEEEEENS5_IJNS5_IJS1M_SH_EEESN_EEEEEEEvNS4_8identityENS4_23SM90_TMA_LOAD_MULTICASTENS1T_IS1V_NS4_18smem_ptr_flag_bitsILi16EEENSK_INS5_IJSQ_SG_EEENS5_IJSG_SC_EEEEEEEvS25_EENS_8epilogue10collective6detail29Sm90TmaWarpSpecializedAdapterINS2F_15DefaultEpilogueIfNS5_IJSC_llEEES2J_NS2E_6thread17LinearCombinationIfLi1EffLNS2K_9ScaleType4KindE0ELNS_15FloatRoundStyleE2EfEENS1_15EpilogueDefaultEEEEEvvEEEEvNT_6ParamsE --------------------------
	.section	.nv.shared._ZN7cutlass13device_kernelINS_4gemm6kernel13GemmUniversalIN4cute5tupleIJiiiiEEENS1_10collective13CollectiveMmaINS1_40MainloopSm90TmaGmmaWarpSpecializedSparseILi9ENS5_IJNS4_1CILi2EEENSA_ILi1EEESC_EEENS1_32KernelTmaWarpSpecializedPingpongEEENS5_IJNSA_ILi64EEESG_NSA_ILi128EEEEEENS_6half_tENS5_IJNS4_6LayoutINS5_IJiNS5_IJSB_iEEEiEEENS5_IJlNS5_IJSC_SB_EEElEEEEENSK_INS5_IJNS5_IJNS5_IJNSA_ILi8EEESB_NSA_ILi4EEEEEEiEEENS5_IJNS5_IJNSA_ILi16EEESB_SR_EEEiEEEiEEENS5_IJNS5_IJNS5_IJSH_SU_NSA_ILi2048EEEEEENSA_ILi8192EEEEEENS5_IJNS5_IJSC_NSA_ILi1024EEENSA_ILi32EEEEEElEEElEEEEEEEESJ_NS5_IJlSC_lEEENS4_8TiledMMAINS4_8MMA_AtomIJNS4_4SM904GMMA6SPARSE26GMMA_64x64x32_F32F16F16_SSILNS1D_5MajorE0ELS1G_0ELNS1D_7ScaleInE1ELS1H_1ELNS1D_9SparseSelE0EEEEEENSK_INS5_IJSC_SC_SC_EEENS5_IJNSA_ILi0EEES1M_S1M_EEEEENS5_IJNS4_10UnderscoreES1P_S1P_EEEEENS4_13SM90_TMA_LOADENS4_14ComposedLayoutINS4_7SwizzleILi3ELi4ELi3EEENS4_25smem_sparse_ptr_flag_bitsILi2ELi16EEENSK_INS5_IJNS5_IJSC_SQ_EEENS5_IJSB_SG_EEEEEENS5_IJNS5_IJS1M_SH_EEESN_EEEEEEEvNS4_8identityENS4_23SM90_TMA_LOAD_MULTICASTENS1T_IS1V_NS4_18smem_ptr_flag_bitsILi16EEENSK_INS5_IJSQ_SG_EEENS5_IJSG_SC_EEEEEEEvS25_EENS_8epilogue10collective6detail29Sm90TmaWarpSpecializedAdapterINS2F_15DefaultEpilogueIfNS5_IJSC_llEEES2J_NS2E_6thread17LinearCombinationIfLi1EffLNS2K_9ScaleType4KindE0ELNS_15FloatRoundStyleE2EfEENS1_15EpilogueDefaultEEEEEvvEEEEvNT_6ParamsE,"aw",@nobits
	.sectionflags	@""
	.align	16
	.zero		1024


//--------------------- .nv.shared.reserved.0     --------------------------
	.section	.nv.shared.reserved.0,"aw",@nobits
	.weak		__nv_reservedSMEM_offset_0_alias
	.size		__nv_reservedSMEM_offset_0_alias, 0, 0
	.other		__nv_reservedSMEM_offset_0_alias,@"STO_CUDA_RESERVED_SHARED STV_DEFAULT"
__nv_reservedSMEM_offset_0_alias:
	.zero		0


//--------------------- .nv.global                --------------------------
	.section	.nv.global,"aw",@nobits
.nv.global:
	.type		_ZN39_INTERNAL_8b84e26f_4_k_cu_2bf3f064_33104cute1_E,@object
	.size		_ZN39_INTERNAL_8b84e26f_4_k_cu_2bf3f064_33104cute1_E,(_ZN39_INTERNAL_8b84e26f_4_k_cu_2bf3f064_33104cuda3std3__45__cpo6cbeginE - _ZN39_INTERNAL_8b84e26f_4_k_cu_2bf3f064_33104cute1_E)
_ZN39_INTERNAL_8b84e26f_4_k_cu_2bf3f064_33104cute1_E:
	.zero		1
	.type		_ZN39_INTERNAL_8b84e26f_4_k_cu_2bf3f064_33104cuda3std3__45__cpo6cbeginE,@object
	.size		_ZN39_INTERNAL_8b84e26f_4_k_cu_2bf3f064_33104cuda3std3__45__cpo6cbeginE,(_ZN39_INTERNAL_8b84e26f_4_k_cu_2bf3f064_33104cuda3std3__48in_placeE - _ZN39_INTERNAL_8b84e26f_4_k_cu_2bf3f064_33104cuda3std3__45__cpo6cbeginE)
_ZN39_INTERNAL_8b84e26f_4_k_cu_2bf3f064_33104cuda3std3__45__cpo6cbeginE:
	.zero		1
	.type		_ZN39_INTERNAL_8b84e26f_4_k_cu_2bf3f064_33104cuda3std3__48in_placeE,@object
	.size		_ZN39_INTERNAL_8b84e26f_4_k_cu_2bf3f064_33104cuda3std3__48in_placeE,(_ZN39_INTERNAL_8b84e26f_4_k_cu_2bf3f064_33104cuda3std6ranges3__45__cpo9iter_moveE - _ZN39_INTERNAL_8b84e26f_4_k_cu_2bf3f064_33104cuda3std3__48in_placeE)
_ZN39_INTERNAL_8b84e26f_4_k_cu_2bf3f064_33104cuda3std3__48in_placeE:
	.zero		1
	.type		_ZN39_INTERNAL_8b84e26f_4_k_cu_2bf3f064_33104cuda3std6ranges3__45__cpo9iter_moveE,@object
	.size		_ZN39_INTERNAL_8b84e26f_4_k_cu_2bf3f064_33104cuda3std6ranges3__45__cpo9iter_moveE,(_ZN39_INTERNAL_8b84e26f_4_k_cu_2bf3f064_33104cuda3std3__45__cpo5beginE - _ZN39_INTERNAL_8b84e26f_4_k_cu_2bf3f064_33104cuda3std6ranges3__45__cpo9iter_moveE)
_ZN39_INTERNAL_8b84e26f_4_k_cu_2bf3f064_33104cuda3std6ranges3__45__cpo9iter_moveE:
	.zero		1
	.type		_ZN39_INTERNAL_8b84e26f_4_k_cu_2bf3f064_33104cuda3std3__45__cpo5beginE,@object
	.size		_ZN39_INTERNAL_8b84e26f_4_k_cu_2bf3f064_33104cuda3std3__45__cpo5beginE,(_ZN39_INTERNAL_8b84e26f_4_k_cu_2bf3f064_33104cuda3std3__441_GLOBAL__N__8b84e26f_4_k_cu_2bf3f064_33106ignoreE - _ZN39_INTERNAL_8b84e26f_4_k_cu_2bf3f064_33104cuda3std3__45__cpo5beginE)
_ZN39_INTERNAL_8b84e26f_4_k_cu_2bf3f064_33104cuda3std3__45__cpo5beginE:
	.zero		1
	.type		_ZN39_INTERNAL_8b84e26f_4_k_cu_2bf3f064_33104cuda3std3__441_GLOBAL__N__8b84e26f_4_k_cu_2bf3f064_33106ignoreE,@object
	.size		_ZN39_INTERNAL_8b84e26f_4_k_cu_2bf3f064_33104cuda3std3__441_GLOBAL__N__8b84e26f_4_k_cu_2bf3f064_33106ignoreE,(_ZN39_INTERNAL_8b84e26f_4_k_cu_2bf3f064_33104cute7productE - _ZN39_INTERNAL_8b84e26f_4_k_cu_2bf3f064_33104cuda3std3__441_GLOBAL__N__8b84e26f_4_k_cu_2bf3f064_33106ignoreE)
_ZN39_INTERNAL_8b84e26f_4_k_cu_2bf3f064_33104cuda3std3__441_GLOBAL__N__8b84e26f_4_k_cu_2bf3f064_33106ignoreE:
	.zero		1
	.type		_ZN39_INTERNAL_8b84e26f_4_k_cu_2bf3f064_33104cute7productE,@object
	.size		_ZN39_INTERNAL_8b84e26f_4_k_cu_2bf3f064_33104cute7productE,(_ZN39_INTERNAL_8b84e26f_4_k_cu_2bf3f064_33104cuda3std3__45__cpo3endE - _ZN39_INTERNAL_8b84e26f_4_k_cu_2bf3f064_33104cute7productE)
_ZN39_INTERNAL_8b84e26f_4_k_cu_2bf3f064_33104cute7productE:
	.zero		1
	.type		_ZN39_INTERNAL_8b84e26f_4_k_cu_2bf3f064_33104cuda3std3__45__cpo3endE,@object
	.size		_ZN39_INTERNAL_8b84e26f_4_k_cu_2bf3f064_33104cuda3std3__45__cpo3endE,(_ZN39_INTERNAL_8b84e26f_4_k_cu_2bf3f064_33104cuda3std3__419piecewise_constructE - _ZN39_INTERNAL_8b84e26f_4_k_cu_2bf3f064_33104cuda3std3__45__cpo3endE)
_ZN39_INTERNAL_8b84e26f_4_k_cu_2bf3f064_33104cuda3std3__45__cpo3endE:
	.zero		1
	.type		_ZN39_INTERNAL_8b84e26f_4_k_cu_2bf3f064_33104cuda3std3__419piecewise_constructE,@object
	.size		_ZN39_INTERNAL_8b84e26f_4_k_cu_2bf3f064_33104cuda3std3__419piecewise_constructE,(_ZN39_INTERNAL_8b84e26f_4_k_cu_2bf3f064_33104cuda3std3__45__cpo4cendE - _ZN39_INTERNAL_8b84e26f_4_k_cu_2bf3f064_33104cuda3std3__419piecewise_constructE)
_ZN39_INTERNAL_8b84e26f_4_k_cu_2bf3f064_33104cuda3std3__419piecewise_constructE:
	.zero		1
	.type		_ZN39_INTERNAL_8b84e26f_4_k_cu_2bf3f064_33104cuda3std3__45__cpo4cendE,@object
	.size		_ZN39_INTERNAL_8b84e26f_4_k_cu_2bf3f064_33104cuda3std3__45__cpo4cendE,(_ZN39_INTERNAL_8b84e26f_4_k_cu_2bf3f064_33104cuda3std6ranges3__45__cpo4swapE - _ZN39_INTERNAL_8b84e26f_4_k_cu_2bf3f064_33104cuda3std3__45__cpo4cendE)
_ZN39_INTERNAL_8b84e26f_4_k_cu_2bf3f064_33104cuda3std3__45__cpo4cendE:
	.zero		1
	.type		_ZN39_INTERNAL_8b84e26f_4_k_cu_2bf3f064_33104cuda3std6ranges3__45__cpo4swapE,@object
	.size		_ZN39_INTERNAL_8b84e26f_4_k_cu_2bf3f064_33104cuda3std6ranges3__45__cpo4swapE,(.L_7 - _ZN39_INTERNAL_8b84e26f_4_k_cu_2bf3f064_33104cuda3std6ranges3__45__cpo4swapE)
_ZN39_INTERNAL_8b84e26f_4_k_cu_2bf3f064_33104cuda3std6ranges3__45__cpo4swapE:
	.zero		1
.L_7:


//--------------------- .nv.constant0._ZN7cutlass13device_kernelINS_4gemm6kernel13GemmUniversalIN4cute5tupleIJiiiiEEENS1_10collective13CollectiveMmaINS1_40MainloopSm90TmaGmmaWarpSpecializedSparseILi9ENS5_IJNS4_1CILi2EEENSA_ILi1EEESC_EEENS1_32KernelTmaWarpSpecializedPingpongEEENS5_IJNSA_ILi64EEESG_NSA_ILi128EEEEEENS_6half_tENS5_IJNS4_6LayoutINS5_IJiNS5_IJSB_iEEEiEEENS5_IJlNS5_IJSC_SB_EEElEEEEENSK_INS5_IJNS5_IJNS5_IJNSA_ILi8EEESB_NSA_ILi4EEEEEEiEEENS5_IJNS5_IJNSA_ILi16EEESB_SR_EEEiEEEiEEENS5_IJNS5_IJNS5_IJSH_SU_NSA_ILi2048EEEEEENSA_ILi8192EEEEEENS5_IJNS5_IJSC_NSA_ILi1024EEENSA_ILi32EEEEEElEEElEEEEEEEESJ_NS5_IJlSC_lEEENS4_8TiledMMAINS4_8MMA_AtomIJNS4_4SM904GMMA6SPARSE26GMMA_64x64x32_F32F16F16_SSILNS1D_5MajorE0ELS1G_0ELNS1D_7ScaleInE1ELS1H_1ELNS1D_9SparseSelE0EEEEEENSK_INS5_IJSC_SC_SC_EEENS5_IJNSA_ILi0EEES1M_S1M_EEEEENS5_IJNS4_10UnderscoreES1P_S1P_EEEEENS4_13SM90_TMA_LOADENS4_14ComposedLayoutINS4_7SwizzleILi3ELi4ELi3EEENS4_25smem_sparse_ptr_flag_bitsILi2ELi16EEENSK_INS5_IJNS5_IJSC_SQ_EEENS5_IJSB_SG_EEEEEENS5_IJNS5_IJS1M_SH_EEESN_EEEEEEEvNS4_8identityENS4_23SM90_TMA_LOAD_MULTICASTENS1T_IS1V_NS4_18smem_ptr_flag_bitsILi16EEENSK_INS5_IJSQ_SG_EEENS5_IJSG_SC_EEEEEEEvS25_EENS_8epilogue10collective6detail29Sm90TmaWarpSpecializedAdapterINS2F_15DefaultEpilogueIfNS5_IJSC_llEEES2J_NS2E_6thread17LinearCombinationIfLi1EffLNS2K_9ScaleType4KindE0ELNS_15FloatRoundStyleE2EfEENS1_15EpilogueDefaultEEEEEvvEEEEvNT_6ParamsE --------------------------
	.section	.nv.constant0._ZN7cutlass13device_kernelINS_4gemm6kernel13GemmUniversalIN4cute5tupleIJiiiiEEENS1_10collective13CollectiveMmaINS1_40MainloopSm90TmaGmmaWarpSpecializedSparseILi9ENS5_IJNS4_1CILi2EEENSA_ILi1EEESC_EEENS1_32KernelTmaWarpSpecializedPingpongEEENS5_IJNSA_ILi64EEESG_NSA_ILi128EEEEEENS_6half_tENS5_IJNS4_6LayoutINS5_IJiNS5_IJSB_iEEEiEEENS5_IJlNS5_IJSC_SB_EEElEEEEENSK_INS5_IJNS5_IJNS5_IJNSA_ILi8EEESB_NSA_ILi4EEEEEEiEEENS5_IJNS5_IJNSA_ILi16EEESB_SR_EEEiEEEiEEENS5_IJNS5_IJNS5_IJSH_SU_NSA_ILi2048EEEEEENSA_ILi8192EEEEEENS5_IJNS5_IJSC_NSA_ILi1024EEENSA_ILi32EEEEEElEEElEEEEEEEESJ_NS5_IJlSC_lEEENS4_8TiledMMAINS4_8MMA_AtomIJNS4_4SM904GMMA6SPARSE26GMMA_64x64x32_F32F16F16_SSILNS1D_5MajorE0ELS1G_0ELNS1D_7ScaleInE1ELS1H_1ELNS1D_9SparseSelE0EEEEEENSK_INS5_IJSC_SC_SC_EEENS5_IJNSA_ILi0EEES1M_S1M_EEEEENS5_IJNS4_10UnderscoreES1P_S1P_EEEEENS4_13SM90_TMA_LOADENS4_14ComposedLayoutINS4_7SwizzleILi3ELi4ELi3EEENS4_25smem_sparse_ptr_flag_bitsILi2ELi16EEENSK_INS5_IJNS5_IJSC_SQ_EEENS5_IJSB_SG_EEEEEENS5_IJNS5_IJS1M_SH_EEESN_EEEEEEEvNS4_8identityENS4_23SM90_TMA_LOAD_MULTICASTENS1T_IS1V_NS4_18smem_ptr_flag_bitsILi16EEENSK_INS5_IJSQ_SG_EEENS5_IJSG_SC_EEEEEEEvS25_EENS_8epilogue10collective6detail29Sm90TmaWarpSpecializedAdapterINS2F_15DefaultEpilogueIfNS5_IJSC_llEEES2J_NS2E_6thread17LinearCombinationIfLi1EffLNS2K_9ScaleType4KindE0ELNS_15FloatRoundStyleE2EfEENS1_15EpilogueDefaultEEEEEvvEEEEvNT_6ParamsE,"a",@progbits
	.sectionflags	@""
	.align	4
.nv.constant0._ZN7cutlass13device_kernelINS_4gemm6kernel13GemmUniversalIN4cute5tupleIJiiiiEEENS1_10collective13CollectiveMmaINS1_40MainloopSm90TmaGmmaWarpSpecializedSparseILi9ENS5_IJNS4_1CILi2EEENSA_ILi1EEESC_EEENS1_32KernelTmaWarpSpecializedPingpongEEENS5_IJNSA_ILi64EEESG_NSA_ILi128EEEEEENS_6half_tENS5_IJNS4_6LayoutINS5_IJiNS5_IJSB_iEEEiEEENS5_IJlNS5_IJSC_SB_EEElEEEEENSK_INS5_IJNS5_IJNS5_IJNSA_ILi8EEESB_NSA_ILi4EEEEEEiEEENS5_IJNS5_IJNSA_ILi16EEESB_SR_EEEiEEEiEEENS5_IJNS5_IJNS5_IJSH_SU_NSA_ILi2048EEEEEENSA_ILi8192EEEEEENS5_IJNS5_IJSC_NSA_ILi1024EEENSA_ILi32EEEEEElEEElEEEEEEEESJ_NS5_IJlSC_lEEENS4_8TiledMMAINS4_8MMA_AtomIJNS4_4SM904GMMA6SPARSE26GMMA_64x64x32_F32F16F16_SSILNS1D_5MajorE0ELS1G_0ELNS1D_7ScaleInE1ELS1H_1ELNS1D_9SparseSelE0EEEEEENSK_INS5_IJSC_SC_SC_EEENS5_IJNSA_ILi0EEES1M_S1M_EEEEENS5_IJNS4_10UnderscoreES1P_S1P_EEEEENS4_13SM90_TMA_LOADENS4_14ComposedLayoutINS4_7SwizzleILi3ELi4ELi3EEENS4_25smem_sparse_ptr_flag_bitsILi2ELi16EEENSK_INS5_IJNS5_IJSC_SQ_EEENS5_IJSB_SG_EEEEEENS5_IJNS5_IJS1M_SH_EEESN_EEEEEEEvNS4_8identityENS4_23SM90_TMA_LOAD_MULTICASTENS1T_IS1V_NS4_18smem_ptr_flag_bitsILi16EEENSK_INS5_IJSQ_SG_EEENS5_IJSG_SC_EEEEEEEvS25_EENS_8epilogue10collective6detail29Sm90TmaWarpSpecializedAdapterINS2F_15DefaultEpilogueIfNS5_IJSC_llEEES2J_NS2E_6thread17LinearCombinationIfLi1EffLNS2K_9ScaleType4KindE0ELNS_15FloatRoundStyleE2EfEENS1_15EpilogueDefaultEEEEEvvEEEEvNT_6ParamsE:
	.zero		1920


//--------------------- SYMBOLS --------------------------

	.type		.nv.reservedSmem.offset0,@object
	.size		.nv.reservedSmem.offset0,0x4
